//
// Generated by NVIDIA NVVM Compiler
//
// Compiler Build ID: CL-36424714
// Cuda compilation tools, release 13.0, V13.0.88
// Based on NVVM 20.0.0
//

.version 9.0
.target sm_100
.address_size 64

	// .globl	_Z9A1_kernelPdS_dm

.visible .entry _Z9A1_kernelPdS_dm(
	.param .u64 .ptr .align 1 _Z9A1_kernelPdS_dm_param_0,
	.param .u64 .ptr .align 1 _Z9A1_kernelPdS_dm_param_1,
	.param .f64 _Z9A1_kernelPdS_dm_param_2,
	.param .u64 _Z9A1_kernelPdS_dm_param_3
)
{
	.reg .b32 	%r<5>;
	.reg .b64 	%rd<8>;
	.reg .b64 	%fd<5>;

	ld.param.u64 	%rd1, [_Z9A1_kernelPdS_dm_param_0];
	ld.param.u64 	%rd2, [_Z9A1_kernelPdS_dm_param_1];
	ld.param.f64 	%fd1, [_Z9A1_kernelPdS_dm_param_2];
	cvta.to.global.u64 	%rd3, %rd1;
	cvta.to.global.u64 	%rd4, %rd2;
	mov.u32 	%r1, %ctaid.x;
	mov.u32 	%r2, %ntid.x;
	mov.u32 	%r3, %tid.x;
	mad.lo.s32 	%r4, %r1, %r2, %r3;
	mul.wide.u32 	%rd5, %r4, 8;
	add.s64 	%rd6, %rd4, %rd5;
	ld.global.f64 	%fd2, [%rd6];
	add.s64 	%rd7, %rd3, %rd5;
	ld.global.f64 	%fd3, [%rd7];
	fma.rn.f64 	%fd4, %fd1, %fd2, %fd3;
	st.global.f64 	[%rd7], %fd4;
	ret;

}
	// .globl	_Z9A2_kernelPdS_S_dS_m
.visible .entry _Z9A2_kernelPdS_S_dS_m(
	.param .u64 .ptr .align 1 _Z9A2_kernelPdS_S_dS_m_param_0,
	.param .u64 .ptr .align 1 _Z9A2_kernelPdS_S_dS_m_param_1,
	.param .u64 .ptr .align 1 _Z9A2_kernelPdS_S_dS_m_param_2,
	.param .f64 _Z9A2_kernelPdS_S_dS_m_param_3,
	.param .u64 .ptr .align 1 _Z9A2_kernelPdS_S_dS_m_param_4,
	.param .u64 _Z9A2_kernelPdS_S_dS_m_param_5
)
{
	.reg .b32 	%r<3>;
	.reg .b64 	%rd<22>;
	.reg .b64 	%fd<50>;

	ld.param.u64 	%rd1, [_Z9A2_kernelPdS_S_dS_m_param_0];
	ld.param.u64 	%rd2, [_Z9A2_kernelPdS_S_dS_m_param_1];
	ld.param.u64 	%rd3, [_Z9A2_kernelPdS_S_dS_m_param_2];
	ld.param.f64 	%fd1, [_Z9A2_kernelPdS_S_dS_m_param_3];
	ld.param.u64 	%rd4, [_Z9A2_kernelPdS_S_dS_m_param_4];
	ld.param.u64 	%rd5, [_Z9A2_kernelPdS_S_dS_m_param_5];
	cvta.to.global.u64 	%rd6, %rd4;
	cvta.to.global.u64 	%rd7, %rd2;
	cvta.to.global.u64 	%rd8, %rd3;
	cvta.to.global.u64 	%rd9, %rd1;
	mov.u32 	%r1, %ctaid.x;
	ld.global.f64 	%fd2, [%rd9];
	mul.lo.s32 	%r2, %r1, 3;
	mul.wide.s32 	%rd10, %r2, 8;
	add.s64 	%rd11, %rd9, %rd10;
	ld.global.f64 	%fd3, [%rd11+24];
	sub.f64 	%fd4, %fd2, %fd3;
	ld.global.f64 	%fd5, [%rd9+8];
	ld.global.f64 	%fd6, [%rd11+32];
	sub.f64 	%fd7, %fd5, %fd6;
	ld.global.f64 	%fd8, [%rd9+16];
	ld.global.f64 	%fd9, [%rd11+40];
	sub.f64 	%fd10, %fd8, %fd9;
	mul.f64 	%fd11, %fd7, %fd7;
	fma.rn.f64 	%fd12, %fd4, %fd4, %fd11;
	fma.rn.f64 	%fd13, %fd10, %fd10, %fd12;
	mul.f64 	%fd14, %fd13, %fd13;
	mul.f64 	%fd15, %fd13, %fd14;
	sqrt.rn.f64 	%fd16, %fd15;
	ld.global.f64 	%fd17, [%rd8];
	div.rn.f64 	%fd18, %fd17, %fd16;
	mul.f64 	%fd19, %fd4, %fd18;
	add.s64 	%rd12, %rd7, %rd10;
	ld.global.f64 	%fd20, [%rd12+24];
	fma.rn.f64 	%fd21, %fd1, %fd19, %fd20;
	st.global.f64 	[%rd12+24], %fd21;
	ld.global.f64 	%fd22, [%rd8];
	div.rn.f64 	%fd23, %fd22, %fd16;
	mul.f64 	%fd24, %fd7, %fd23;
	ld.global.f64 	%fd25, [%rd12+32];
	fma.rn.f64 	%fd26, %fd1, %fd24, %fd25;
	st.global.f64 	[%rd12+32], %fd26;
	ld.global.f64 	%fd27, [%rd8];
	div.rn.f64 	%fd28, %fd27, %fd16;
	mul.f64 	%fd29, %fd10, %fd28;
	ld.global.f64 	%fd30, [%rd12+40];
	fma.rn.f64 	%fd31, %fd1, %fd29, %fd30;
	st.global.f64 	[%rd12+40], %fd31;
	ld.global.f64 	%fd32, [%rd7];
	st.global.f64 	[%rd6], %fd32;
	ld.global.f64 	%fd33, [%rd7+8];
	shl.b64 	%rd13, %rd5, 3;
	add.s64 	%rd14, %rd6, %rd13;
	st.global.f64 	[%rd14], %fd33;
	ld.global.f64 	%fd34, [%rd7+16];
	shl.b64 	%rd15, %rd5, 4;
	add.s64 	%rd16, %rd6, %rd15;
	st.global.f64 	[%rd16], %fd34;
	mul.wide.u32 	%rd17, %r1, 8;
	add.s64 	%rd18, %rd8, %rd17;
	ld.global.f64 	%fd35, [%rd18+8];
	neg.f64 	%fd36, %fd35;
	div.rn.f64 	%fd37, %fd36, %fd16;
	mul.f64 	%fd38, %fd4, %fd37;
	mul.f64 	%fd39, %fd1, %fd38;
	add.s64 	%rd19, %rd6, %rd17;
	st.global.f64 	[%rd19+8], %fd39;
	ld.global.f64 	%fd40, [%rd18+8];
	neg.f64 	%fd41, %fd40;
	div.rn.f64 	%fd42, %fd41, %fd16;
	mul.f64 	%fd43, %fd7, %fd42;
	mul.f64 	%fd44, %fd1, %fd43;
	add.s64 	%rd20, %rd19, %rd13;
	st.global.f64 	[%rd20+8], %fd44;
	ld.global.f64 	%fd45, [%rd18+8];
	neg.f64 	%fd46, %fd45;
	div.rn.f64 	%fd47, %fd46, %fd16;
	mul.f64 	%fd48, %fd10, %fd47;
	mul.f64 	%fd49, %fd1, %fd48;
	add.s64 	%rd21, %rd20, %rd13;
	st.global.f64 	[%rd21+8], %fd49;
	ret;

}
	// .globl	_Z10reduce0arrPd
.visible .entry _Z10reduce0arrPd(
	.param .u64 .ptr .align 1 _Z10reduce0arrPd_param_0
)
{
	.reg .pred 	%p<3>;
	.reg .b32 	%r<3>;
	.reg .b64 	%rd<12>;
	.reg .b64 	%fd<4>;

	ld.param.u64 	%rd6, [_Z10reduce0arrPd_param_0];
	cvta.to.global.u64 	%rd7, %rd6;
	mov.u32 	%r1, %tid.x;
	cvt.u64.u32 	%rd1, %r1;
	mov.u32 	%r2, %ntid.x;
	cvt.u64.u32 	%rd11, %r2;
	mul.wide.u32 	%rd8, %r1, 8;
	add.s64 	%rd3, %rd7, %rd8;
$L__BB2_1:
	setp.le.u64 	%p1, %rd11, %rd1;
	@%p1 bra 	$L__BB2_3;
	shl.b64 	%rd9, %rd11, 3;
	add.s64 	%rd10, %rd3, %rd9;
	ld.global.f64 	%fd1, [%rd10];
	ld.global.f64 	%fd2, [%rd3];
	add.f64 	%fd3, %fd1, %fd2;
	st.global.f64 	[%rd3], %fd3;
$L__BB2_3:
	bar.sync 	0;
	shr.u64 	%rd5, %rd11, 1;
	setp.gt.u64 	%p2, %rd11, 1;
	mov.u64 	%rd11, %rd5;
	@%p2 bra 	$L__BB2_1;
	ret;

}
	// .globl	_Z8B_kernelPdS_S_dm
.visible .entry _Z8B_kernelPdS_S_dm(
	.param .u64 .ptr .align 1 _Z8B_kernelPdS_S_dm_param_0,
	.param .u64 .ptr .align 1 _Z8B_kernelPdS_S_dm_param_1,
	.param .u64 .ptr .align 1 _Z8B_kernelPdS_S_dm_param_2,
	.param .f64 _Z8B_kernelPdS_S_dm_param_3,
	.param .u64 _Z8B_kernelPdS_S_dm_param_4
)
{
	.reg .pred 	%p<8>;
	.reg .b32 	%r<25>;
	.reg .b64 	%rd<60>;
	.reg .b64 	%fd<146>;

	ld.param.u64 	%rd16, [_Z8B_kernelPdS_S_dm_param_1];
	ld.param.u64 	%rd18, [_Z8B_kernelPdS_S_dm_param_4];
	cvta.to.global.u64 	%rd1, %rd16;
	mov.u32 	%r1, %ctaid.x;
	add.s32 	%r11, %r1, 1;
	cvt.u64.u32 	%rd57, %r11;
	add.s64 	%rd19, %rd57, 1;
	setp.ge.u64 	%p1, %rd19, %rd18;
	@%p1 bra 	$L__BB3_3;
	mul.wide.u32 	%rd20, %r1, 24;
	add.s64 	%rd21, %rd1, %rd20;
	ld.global.f64 	%fd142, [%rd21+24];
	ld.global.f64 	%fd141, [%rd21+32];
	ld.global.f64 	%fd140, [%rd21+40];
	mov.b32 	%r21, 1;
	cvt.u32.u64 	%r13, %rd57;
$L__BB3_2:
	ld.param.f64 	%fd137, [_Z8B_kernelPdS_S_dm_param_3];
	ld.param.u64 	%rd55, [_Z8B_kernelPdS_S_dm_param_2];
	ld.param.u64 	%rd52, [_Z8B_kernelPdS_S_dm_param_1];
	ld.param.u64 	%rd49, [_Z8B_kernelPdS_S_dm_param_0];
	cvta.to.global.u64 	%rd22, %rd49;
	add.s64 	%rd24, %rd22, %rd20;
	ld.global.f64 	%fd20, [%rd24+24];
	mad.lo.s64 	%rd25, %rd57, 24, %rd22;
	ld.global.f64 	%fd21, [%rd25+24];
	sub.f64 	%fd22, %fd20, %fd21;
	ld.global.f64 	%fd23, [%rd24+32];
	ld.global.f64 	%fd24, [%rd25+32];
	sub.f64 	%fd25, %fd23, %fd24;
	ld.global.f64 	%fd26, [%rd24+40];
	ld.global.f64 	%fd27, [%rd25+40];
	sub.f64 	%fd28, %fd26, %fd27;
	mul.f64 	%fd29, %fd25, %fd25;
	fma.rn.f64 	%fd30, %fd22, %fd22, %fd29;
	fma.rn.f64 	%fd31, %fd28, %fd28, %fd30;
	mul.f64 	%fd32, %fd31, %fd31;
	mul.f64 	%fd33, %fd31, %fd32;
	sqrt.rn.f64 	%fd34, %fd33;
	add.s32 	%r14, %r1, %r21;
	cvta.to.global.u64 	%rd26, %rd55;
	mul.wide.u32 	%rd27, %r14, 8;
	add.s64 	%rd28, %rd26, %rd27;
	ld.global.f64 	%fd35, [%rd28+8];
	div.rn.f64 	%fd36, %fd35, %fd34;
	mul.f64 	%fd37, %fd22, %fd36;
	mul.f64 	%fd38, %fd137, %fd37;
	sub.f64 	%fd142, %fd142, %fd38;
	cvta.to.global.u64 	%rd29, %rd52;
	add.s64 	%rd30, %rd29, %rd20;
	st.global.f64 	[%rd30+24], %fd142;
	ld.global.f64 	%fd39, [%rd28+8];
	div.rn.f64 	%fd40, %fd39, %fd34;
	mul.f64 	%fd41, %fd25, %fd40;
	mul.f64 	%fd42, %fd137, %fd41;
	sub.f64 	%fd141, %fd141, %fd42;
	st.global.f64 	[%rd30+32], %fd141;
	ld.global.f64 	%fd43, [%rd28+8];
	div.rn.f64 	%fd44, %fd43, %fd34;
	mul.f64 	%fd45, %fd28, %fd44;
	mul.f64 	%fd46, %fd137, %fd45;
	sub.f64 	%fd140, %fd140, %fd46;
	st.global.f64 	[%rd30+40], %fd140;
	add.s32 	%r3, %r21, 1;
	add.s32 	%r15, %r13, %r21;
	cvt.u64.u32 	%rd57, %r15;
	add.s64 	%rd31, %rd57, 1;
	setp.lt.u64 	%p2, %rd31, %rd18;
	mov.u32 	%r21, %r3;
	@%p2 bra 	$L__BB3_2;
$L__BB3_3:
	setp.eq.s32 	%p3, %r1, 0;
	@%p3 bra 	$L__BB3_9;
	ld.param.u64 	%rd56, [_Z8B_kernelPdS_S_dm_param_2];
	ld.param.u64 	%rd53, [_Z8B_kernelPdS_S_dm_param_1];
	ld.param.u64 	%rd50, [_Z8B_kernelPdS_S_dm_param_0];
	cvta.to.global.u64 	%rd5, %rd56;
	cvta.to.global.u64 	%rd6, %rd50;
	mul.wide.u32 	%rd32, %r1, 24;
	add.s64 	%rd7, %rd6, %rd32;
	cvta.to.global.u64 	%rd33, %rd53;
	add.s64 	%rd8, %rd33, %rd32;
	and.b32  	%r16, %r1, 1;
	setp.eq.b32 	%p4, %r16, 1;
	not.pred 	%p5, %p4;
	mov.u32 	%r24, %r1;
	@%p5 bra 	$L__BB3_6;
	ld.param.f64 	%fd138, [_Z8B_kernelPdS_S_dm_param_3];
	ld.global.f64 	%fd47, [%rd7+24];
	mul.lo.s32 	%r17, %r1, 3;
	mul.wide.u32 	%rd34, %r17, 8;
	add.s64 	%rd35, %rd6, %rd34;
	ld.global.f64 	%fd48, [%rd35];
	sub.f64 	%fd49, %fd47, %fd48;
	ld.global.f64 	%fd50, [%rd7+32];
	ld.global.f64 	%fd51, [%rd35+8];
	sub.f64 	%fd52, %fd50, %fd51;
	ld.global.f64 	%fd53, [%rd7+40];
	ld.global.f64 	%fd54, [%rd35+16];
	sub.f64 	%fd55, %fd53, %fd54;
	mul.f64 	%fd56, %fd52, %fd52;
	fma.rn.f64 	%fd57, %fd49, %fd49, %fd56;
	fma.rn.f64 	%fd58, %fd55, %fd55, %fd57;
	mul.f64 	%fd59, %fd58, %fd58;
	mul.f64 	%fd60, %fd58, %fd59;
	sqrt.rn.f64 	%fd61, %fd60;
	mul.wide.u32 	%rd36, %r1, 8;
	add.s64 	%rd37, %rd5, %rd36;
	ld.global.f64 	%fd62, [%rd37];
	div.rn.f64 	%fd63, %fd62, %fd61;
	mul.f64 	%fd64, %fd49, %fd63;
	mul.f64 	%fd65, %fd138, %fd64;
	ld.global.f64 	%fd66, [%rd8+24];
	sub.f64 	%fd67, %fd66, %fd65;
	st.global.f64 	[%rd8+24], %fd67;
	ld.global.f64 	%fd68, [%rd37];
	div.rn.f64 	%fd69, %fd68, %fd61;
	mul.f64 	%fd70, %fd52, %fd69;
	mul.f64 	%fd71, %fd138, %fd70;
	ld.global.f64 	%fd72, [%rd8+32];
	sub.f64 	%fd73, %fd72, %fd71;
	st.global.f64 	[%rd8+32], %fd73;
	ld.global.f64 	%fd74, [%rd37];
	div.rn.f64 	%fd75, %fd74, %fd61;
	mul.f64 	%fd76, %fd55, %fd75;
	mul.f64 	%fd77, %fd138, %fd76;
	ld.global.f64 	%fd78, [%rd8+40];
	sub.f64 	%fd79, %fd78, %fd77;
	st.global.f64 	[%rd8+40], %fd79;
	add.s32 	%r24, %r1, -1;
$L__BB3_6:
	setp.eq.s32 	%p6, %r1, 1;
	@%p6 bra 	$L__BB3_9;
	ld.global.f64 	%fd145, [%rd8+24];
	ld.global.f64 	%fd144, [%rd8+32];
	ld.global.f64 	%fd143, [%rd8+40];
	add.s32 	%r18, %r24, -1;
	mul.wide.u32 	%rd38, %r18, 8;
	add.s64 	%rd59, %rd5, %rd38;
	mul.wide.u32 	%rd39, %r24, 8;
	add.s64 	%rd58, %rd5, %rd39;
	mul.lo.s32 	%r23, %r24, 3;
	mov.u32 	%r19, %ctaid.x;
	mul.wide.u32 	%rd41, %r19, 24;
$L__BB3_8:
	ld.param.f64 	%fd139, [_Z8B_kernelPdS_S_dm_param_3];
	ld.param.u64 	%rd54, [_Z8B_kernelPdS_S_dm_param_1];
	ld.param.u64 	%rd51, [_Z8B_kernelPdS_S_dm_param_0];
	cvta.to.global.u64 	%rd40, %rd51;
	add.s64 	%rd42, %rd40, %rd41;
	ld.global.f64 	%fd80, [%rd42+24];
	add.s32 	%r20, %r23, -3;
	mul.wide.u32 	%rd43, %r23, 8;
	add.s64 	%rd44, %rd40, %rd43;
	ld.global.f64 	%fd81, [%rd44];
	sub.f64 	%fd82, %fd80, %fd81;
	ld.global.f64 	%fd83, [%rd42+32];
	ld.global.f64 	%fd84, [%rd44+8];
	sub.f64 	%fd85, %fd83, %fd84;
	ld.global.f64 	%fd86, [%rd42+40];
	ld.global.f64 	%fd87, [%rd44+16];
	sub.f64 	%fd88, %fd86, %fd87;
	mul.f64 	%fd89, %fd85, %fd85;
	fma.rn.f64 	%fd90, %fd82, %fd82, %fd89;
	fma.rn.f64 	%fd91, %fd88, %fd88, %fd90;
	mul.f64 	%fd92, %fd91, %fd91;
	mul.f64 	%fd93, %fd91, %fd92;
	sqrt.rn.f64 	%fd94, %fd93;
	ld.global.f64 	%fd95, [%rd58];
	div.rn.f64 	%fd96, %fd95, %fd94;
	mul.f64 	%fd97, %fd82, %fd96;
	mul.f64 	%fd98, %fd139, %fd97;
	sub.f64 	%fd99, %fd145, %fd98;
	cvta.to.global.u64 	%rd45, %rd54;
	add.s64 	%rd46, %rd45, %rd41;
	st.global.f64 	[%rd46+24], %fd99;
	ld.global.f64 	%fd100, [%rd58];
	div.rn.f64 	%fd101, %fd100, %fd94;
	mul.f64 	%fd102, %fd85, %fd101;
	mul.f64 	%fd103, %fd139, %fd102;
	sub.f64 	%fd104, %fd144, %fd103;
	st.global.f64 	[%rd46+32], %fd104;
	ld.global.f64 	%fd105, [%rd58];
	div.rn.f64 	%fd106, %fd105, %fd94;
	mul.f64 	%fd107, %fd88, %fd106;
	mul.f64 	%fd108, %fd139, %fd107;
	sub.f64 	%fd109, %fd143, %fd108;
	st.global.f64 	[%rd46+40], %fd109;
	ld.global.f64 	%fd110, [%rd42+24];
	mul.wide.u32 	%rd47, %r20, 8;
	add.s64 	%rd48, %rd40, %rd47;
	ld.global.f64 	%fd111, [%rd48];
	sub.f64 	%fd112, %fd110, %fd111;
	ld.global.f64 	%fd113, [%rd42+32];
	ld.global.f64 	%fd114, [%rd48+8];
	sub.f64 	%fd115, %fd113, %fd114;
	ld.global.f64 	%fd116, [%rd42+40];
	ld.global.f64 	%fd117, [%rd48+16];
	sub.f64 	%fd118, %fd116, %fd117;
	mul.f64 	%fd119, %fd115, %fd115;
	fma.rn.f64 	%fd120, %fd112, %fd112, %fd119;
	fma.rn.f64 	%fd121, %fd118, %fd118, %fd120;
	mul.f64 	%fd122, %fd121, %fd121;
	mul.f64 	%fd123, %fd121, %fd122;
	sqrt.rn.f64 	%fd124, %fd123;
	ld.global.f64 	%fd125, [%rd59];
	div.rn.f64 	%fd126, %fd125, %fd124;
	mul.f64 	%fd127, %fd112, %fd126;
	mul.f64 	%fd128, %fd139, %fd127;
	sub.f64 	%fd145, %fd99, %fd128;
	st.global.f64 	[%rd46+24], %fd145;
	ld.global.f64 	%fd129, [%rd59];
	div.rn.f64 	%fd130, %fd129, %fd124;
	mul.f64 	%fd131, %fd115, %fd130;
	mul.f64 	%fd132, %fd139, %fd131;
	sub.f64 	%fd144, %fd104, %fd132;
	st.global.f64 	[%rd46+32], %fd144;
	ld.global.f64 	%fd133, [%rd59];
	div.rn.f64 	%fd134, %fd133, %fd124;
	mul.f64 	%fd135, %fd118, %fd134;
	mul.f64 	%fd136, %fd139, %fd135;
	sub.f64 	%fd143, %fd109, %fd136;
	st.global.f64 	[%rd46+40], %fd143;
	add.s32 	%r9, %r24, -2;
	add.s64 	%rd59, %rd59, -16;
	add.s64 	%rd58, %rd58, -16;
	add.s32 	%r23, %r23, -6;
	setp.gt.u32 	%p7, %r24, 2;
	mov.u32 	%r24, %r9;
	@%p7 bra 	$L__BB3_8;
$L__BB3_9:
	ret;

}


// ===== COMPILED SASS (sm_100) =====

	.target	sm_100

	.elftype	@"ET_EXEC"


//--------------------- .note.nv.tkinfo           --------------------------
	.section	.note.nv.tkinfo,"",@"SHT_NOTE"
	.sectionflags	@"SHF_NOTE_NV_TKINFO"
	.tkinfo
        /*0018*/ 	.word	0x00000002
        /*0030*/ 	.string	""
        /*0030*/ 	.string	"ptxas"
        /*0030*/ 	.string	"Cuda compilation tools, release 13.0, V13.0.88"
        /*0030*/ 	.string	"Build cuda_13.0.r13.0/compiler.36424714_0"
        /*0030*/ 	.string	"-arch sm_100 -m 64 "



//--------------------- .note.nv.cuinfo           --------------------------
	.section	.note.nv.cuinfo,"",@"SHT_NOTE"
	.sectionflags	@"SHF_NOTE_NV_CUINFO"
        /*0018*/ 	.short	0x0002
        /*001a*/ 	.short	0x0064
        /*001c*/ 	.short	0x0082
	.zero		2


//--------------------- .nv.info                  --------------------------
	.section	.nv.info,"",@"SHT_CUDA_INFO"
	.align	4


	//----- nvinfo : EIATTR_REGCOUNT
	.align		4
        /*0000*/ 	.byte	0x04, 0x2f
        /*0002*/ 	.short	(.L_1 - .L_0)
	.align		4
.L_0:
        /*0004*/ 	.word	index@(_Z9A1_kernelPdS_dm)
        /*0008*/ 	.word	0x0000000a


	//----- nvinfo : EIATTR_FRAME_SIZE
	.align		4
.L_1:
        /*000c*/ 	.byte	0x04, 0x11
        /*000e*/ 	.short	(.L_3 - .L_2)
	.align		4
.L_2:
        /*0010*/ 	.word	index@(_Z9A1_kernelPdS_dm)
        /*0014*/ 	.word	0x00000000


	//----- nvinfo : EIATTR_REGCOUNT
	.align		4
.L_3:
        /*0018*/ 	.byte	0x04, 0x2f
        /*001a*/ 	.short	(.L_5 - .L_4)
	.align		4
.L_4:
        /*001c*/ 	.word	index@(_Z9A2_kernelPdS_S_dS_m)
        /*0020*/ 	.word	0x00000022


	//----- nvinfo : EIATTR_FRAME_SIZE
	.align		4
.L_5:
        /*0024*/ 	.byte	0x04, 0x11
        /*0026*/ 	.short	(.L_7 - .L_6)
	.align		4
.L_6:
        /*0028*/ 	.word	index@($__internal_3_$__cuda_sm20_dsqrt_rn_f64_mediumpath_v1)
        /*002c*/ 	.word	0x00000000


	//----- nvinfo : EIATTR_FRAME_SIZE
	.align		4
.L_7:
        /*0030*/ 	.byte	0x04, 0x11
        /*0032*/ 	.short	(.L_9 - .L_8)
	.align		4
.L_8:
        /*0034*/ 	.word	index@($__internal_2_$__cuda_sm20_div_rn_f64_full)
        /*0038*/ 	.word	0x00000000


	//----- nvinfo : EIATTR_FRAME_SIZE
	.align		4
.L_9:
        /*003c*/ 	.byte	0x04, 0x11
        /*003e*/ 	.short	(.L_11 - .L_10)
	.align		4
.L_10:
        /*0040*/ 	.word	index@(_Z9A2_kernelPdS_S_dS_m)
        /*0044*/ 	.word	0x00000000


	//----- nvinfo : EIATTR_REGCOUNT
	.align		4
.L_11:
        /*0048*/ 	.byte	0x04, 0x2f
        /*004a*/ 	.short	(.L_13 - .L_12)
	.align		4
.L_12:
        /*004c*/ 	.word	index@(_Z10reduce0arrPd)
        /*0050*/ 	.word	0x00000010


	//----- nvinfo : EIATTR_FRAME_SIZE
	.align		4
.L_13:
        /*0054*/ 	.byte	0x04, 0x11
        /*0056*/ 	.short	(.L_15 - .L_14)
	.align		4
.L_14:
        /*0058*/ 	.word	index@(_Z10reduce0arrPd)
        /*005c*/ 	.word	0x00000000


	//----- nvinfo : EIATTR_REGCOUNT
	.align		4
.L_15:
        /*0060*/ 	.byte	0x04, 0x2f
        /*0062*/ 	.short	(.L_17 - .L_16)
	.align		4
.L_16:
        /*0064*/ 	.word	index@(_Z8B_kernelPdS_S_dm)
        /*0068*/ 	.word	0x0000002c


	//----- nvinfo : EIATTR_FRAME_SIZE
	.align		4
.L_17:
        /*006c*/ 	.byte	0x04, 0x11
        /*006e*/ 	.short	(.L_19 - .L_18)
	.align		4
.L_18:
        /*0070*/ 	.word	index@($__internal_1_$__cuda_sm20_dsqrt_rn_f64_mediumpath_v1)
        /*0074*/ 	.word	0x00000000


	//----- nvinfo : EIATTR_FRAME_SIZE
	.align		4
.L_19:
        /*0078*/ 	.byte	0x04, 0x11
        /*007a*/ 	.short	(.L_21 - .L_20)
	.align		4
.L_20:
        /*007c*/ 	.word	index@($__internal_0_$__cuda_sm20_div_rn_f64_full)
        /*0080*/ 	.word	0x00000000


	//----- nvinfo : EIATTR_FRAME_SIZE
	.align		4
.L_21:
        /*0084*/ 	.byte	0x04, 0x11
        /*0086*/ 	.short	(.L_23 - .L_22)
	.align		4
.L_22:
        /*0088*/ 	.word	index@(_Z8B_kernelPdS_S_dm)
        /*008c*/ 	.word	0x00000000


	//----- nvinfo : EIATTR_MIN_STACK_SIZE
	.align		4
.L_23:
        /*0090*/ 	.byte	0x04, 0x12
        /*0092*/ 	.short	(.L_25 - .L_24)
	.align		4
.L_24:
        /*0094*/ 	.word	index@(_Z8B_kernelPdS_S_dm)
        /*0098*/ 	.word	0x00000000


	//----- nvinfo : EIATTR_MIN_STACK_SIZE
	.align		4
.L_25:
        /*009c*/ 	.byte	0x04, 0x12
        /*009e*/ 	.short	(.L_27 - .L_26)
	.align		4
.L_26:
        /*00a0*/ 	.word	index@(_Z10reduce0arrPd)
        /*00a4*/ 	.word	0x00000000


	//----- nvinfo : EIATTR_MIN_STACK_SIZE
	.align		4
.L_27:
        /*00a8*/ 	.byte	0x04, 0x12
        /*00aa*/ 	.short	(.L_29 - .L_28)
	.align		4
.L_28:
        /*00ac*/ 	.word	index@(_Z9A2_kernelPdS_S_dS_m)
        /*00b0*/ 	.word	0x00000000


	//----- nvinfo : EIATTR_MIN_STACK_SIZE
	.align		4
.L_29:
        /*00b4*/ 	.byte	0x04, 0x12
        /*00b6*/ 	.short	(.L_31 - .L_30)
	.align		4
.L_30:
        /*00b8*/ 	.word	index@(_Z9A1_kernelPdS_dm)
        /*00bc*/ 	.word	0x00000000
.L_31:


//--------------------- .nv.compat                --------------------------
	.section	.nv.compat,"",@"SHT_CUDA_COMPAT_INFO"
	.align	4
        /*0000*/ 	.byte	0x02, 0x09, 0x00, 0x00, 0x02, 0x02, 0x01, 0x00, 0x02, 0x05, 0x05, 0x00, 0x03, 0x07, 0x01, 0x01
        /*0010*/ 	.byte	0x02, 0x03, 0x00, 0x00, 0x02, 0x06, 0x01, 0x00, 0x04, 0x0b, 0x08, 0x00, 0x01, 0x00, 0x00, 0x00
        /*0020*/ 	.byte	0x00, 0x00, 0x00, 0x00


//--------------------- .nv.info._Z8B_kernelPdS_S_dm --------------------------
	.section	.nv.info._Z8B_kernelPdS_S_dm,"",@"SHT_CUDA_INFO"
	.sectionflags	@""
	.align	4


	//----- nvinfo : EIATTR_CUDA_API_VERSION
	.align		4
        /*0000*/ 	.byte	0x04, 0x37
        /*0002*/ 	.short	(.L_33 - .L_32)
.L_32:
        /*0004*/ 	.word	0x00000082


	//----- nvinfo : EIATTR_KPARAM_INFO
	.align		4
.L_33:
        /*0008*/ 	.byte	0x04, 0x17
        /*000a*/ 	.short	(.L_35 - .L_34)
.L_34:
        /*000c*/ 	.word	0x00000000
        /*0010*/ 	.short	0x0004
        /*0012*/ 	.short	0x0020
        /*0014*/ 	.byte	0x00, 0xf0, 0x21, 0x00


	//----- nvinfo : EIATTR_KPARAM_INFO
	.align		4
.L_35:
        /*0018*/ 	.byte	0x04, 0x17
        /*001a*/ 	.short	(.L_37 - .L_36)
.L_36:
        /*001c*/ 	.word	0x00000000
        /*0020*/ 	.short	0x0003
        /*0022*/ 	.short	0x0018
        /*0024*/ 	.byte	0x00, 0xf0, 0x21, 0x00


	//----- nvinfo : EIATTR_KPARAM_INFO
	.align		4
.L_37:
        /*0028*/ 	.byte	0x04, 0x17
        /*002a*/ 	.short	(.L_39 - .L_38)
.L_38:
        /*002c*/ 	.word	0x00000000
        /*0030*/ 	.short	0x0002
        /*0032*/ 	.short	0x0010
        /*0034*/ 	.byte	0x00, 0xf5, 0x21, 0x00


	//----- nvinfo : EIATTR_KPARAM_INFO
	.align		4
.L_39:
        /*0038*/ 	.byte	0x04, 0x17
        /*003a*/ 	.short	(.L_41 - .L_40)
.L_40:
        /*003c*/ 	.word	0x00000000
        /*0040*/ 	.short	0x0001
        /*0042*/ 	.short	0x0008
        /*0044*/ 	.byte	0x00, 0xf5, 0x21, 0x00


	//----- nvinfo : EIATTR_KPARAM_INFO
	.align		4
.L_41:
        /*0048*/ 	.byte	0x04, 0x17
        /*004a*/ 	.short	(.L_43 - .L_42)
.L_42:
        /*004c*/ 	.word	0x00000000
        /*0050*/ 	.short	0x0000
        /*0052*/ 	.short	0x0000
        /*0054*/ 	.byte	0x00, 0xf5, 0x21, 0x00


	//----- nvinfo : EIATTR_SPARSE_MMA_MASK
	.align		4
.L_43:
        /*0058*/ 	.byte	0x03, 0x50
        /*005a*/ 	.short	0x0000


	//----- nvinfo : EIATTR_MAXREG_COUNT
	.align		4
        /*005c*/ 	.byte	0x03, 0x1b
        /*005e*/ 	.short	0x00ff


	//----- nvinfo : EIATTR_MERCURY_ISA_VERSION
	.align		4
        /*0060*/ 	.byte	0x03, 0x5f
        /*0062*/ 	.short	0x0101


	//----- nvinfo : EIATTR_VRC_CTA_INIT_COUNT
	.align		4
        /*0064*/ 	.byte	0x02, 0x4a
	.zero		1
	.zero		1


	//----- nvinfo : EIATTR_EXIT_INSTR_OFFSETS
	.align		4
        /*0068*/ 	.byte	0x04, 0x1c
        /*006a*/ 	.short	(.L_45 - .L_44)


	//   ....[0]....
.L_44:
        /*006c*/ 	.word	0x00000a40


	//   ....[1]....
        /*0070*/ 	.word	0x000013e0


	//   ....[2]....
        /*0074*/ 	.word	0x000024e0


	//----- nvinfo : EIATTR_CRS_STACK_SIZE
	.align		4
.L_45:
        /*0078*/ 	.byte	0x04, 0x1e
        /*007a*/ 	.short	(.L_47 - .L_46)
.L_46:
        /*007c*/ 	.word	0x00000000


	//----- nvinfo : EIATTR_CBANK_PARAM_SIZE
	.align		4
.L_47:
        /*0080*/ 	.byte	0x03, 0x19
        /*0082*/ 	.short	0x0028


	//----- nvinfo : EIATTR_PARAM_CBANK
	.align		4
        /*0084*/ 	.byte	0x04, 0x0a
        /*0086*/ 	.short	(.L_49 - .L_48)
	.align		4
.L_48:
        /*0088*/ 	.word	index@(.nv.constant0._Z8B_kernelPdS_S_dm)
        /*008c*/ 	.short	0x0380
        /*008e*/ 	.short	0x0028


	//----- nvinfo : EIATTR_SW_WAR
	.align		4
.L_49:
        /*0090*/ 	.byte	0x04, 0x36
        /*0092*/ 	.short	(.L_51 - .L_50)
.L_50:
        /*0094*/ 	.word	0x00000008
.L_51:


//--------------------- .nv.info._Z10reduce0arrPd --------------------------
	.section	.nv.info._Z10reduce0arrPd,"",@"SHT_CUDA_INFO"
	.sectionflags	@""
	.align	4


	//----- nvinfo : EIATTR_CUDA_API_VERSION
	.align		4
        /*0000*/ 	.byte	0x04, 0x37
        /*0002*/ 	.short	(.L_53 - .L_52)
.L_52:
        /*0004*/ 	.word	0x00000082


	//----- nvinfo : EIATTR_KPARAM_INFO
	.align		4
.L_53:
        /*0008*/ 	.byte	0x04, 0x17
        /*000a*/ 	.short	(.L_55 - .L_54)
.L_54:
        /*000c*/ 	.word	0x00000000
        /*0010*/ 	.short	0x0000
        /*0012*/ 	.short	0x0000
        /*0014*/ 	.byte	0x00, 0xf5, 0x21, 0x00


	//----- nvinfo : EIATTR_SPARSE_MMA_MASK
	.align		4
.L_55:
        /*0018*/ 	.byte	0x03, 0x50
        /*001a*/ 	.short	0x0000


	//----- nvinfo : EIATTR_MAXREG_COUNT
	.align		4
        /*001c*/ 	.byte	0x03, 0x1b
        /*001e*/ 	.short	0x00ff


	//----- nvinfo : EIATTR_NUM_BARRIERS
	.align		4
        /*0020*/ 	.byte	0x02, 0x4c
        /*0022*/ 	.byte	0x01
	.zero		1


	//----- nvinfo : EIATTR_MERCURY_ISA_VERSION
	.align		4
        /*0024*/ 	.byte	0x03, 0x5f
        /*0026*/ 	.short	0x0101


	//----- nvinfo : EIATTR_VRC_CTA_INIT_COUNT
	.align		4
        /*0028*/ 	.byte	0x02, 0x4a
	.zero		1
	.zero		1


	//----- nvinfo : EIATTR_EXIT_INSTR_OFFSETS
	.align		4
        /*002c*/ 	.byte	0x04, 0x1c
        /*002e*/ 	.short	(.L_57 - .L_56)


	//   ....[0]....
.L_56:
        /*0030*/ 	.word	0x00000170


	//----- nvinfo : EIATTR_CBANK_PARAM_SIZE
	.align		4
.L_57:
        /*0034*/ 	.byte	0x03, 0x19
        /*0036*/ 	.short	0x0008


	//----- nvinfo : EIATTR_PARAM_CBANK
	.align		4
        /*0038*/ 	.byte	0x04, 0x0a
        /*003a*/ 	.short	(.L_59 - .L_58)
	.align		4
.L_58:
        /*003c*/ 	.word	index@(.nv.constant0._Z10reduce0arrPd)
        /*0040*/ 	.short	0x0380
        /*0042*/ 	.short	0x0008


	//----- nvinfo : EIATTR_SW_WAR
	.align		4
.L_59:
        /*0044*/ 	.byte	0x04, 0x36
        /*0046*/ 	.short	(.L_61 - .L_60)
.L_60:
        /*0048*/ 	.word	0x00000008
.L_61:


//--------------------- .nv.info._Z9A2_kernelPdS_S_dS_m --------------------------
	.section	.nv.info._Z9A2_kernelPdS_S_dS_m,"",@"SHT_CUDA_INFO"
	.sectionflags	@""
	.align	4


	//----- nvinfo : EIATTR_CUDA_API_VERSION
	.align		4
        /*0000*/ 	.byte	0x04, 0x37
        /*0002*/ 	.short	(.L_63 - .L_62)
.L_62:
        /*0004*/ 	.word	0x00000082


	//----- nvinfo : EIATTR_KPARAM_INFO
	.align		4
.L_63:
        /*0008*/ 	.byte	0x04, 0x17
        /*000a*/ 	.short	(.L_65 - .L_64)
.L_64:
        /*000c*/ 	.word	0x00000000
        /*0010*/ 	.short	0x0005
        /*0012*/ 	.short	0x0028
        /*0014*/ 	.byte	0x00, 0xf0, 0x21, 0x00


	//----- nvinfo : EIATTR_KPARAM_INFO
	.align		4
.L_65:
        /*0018*/ 	.byte	0x04, 0x17
        /*001a*/ 	.short	(.L_67 - .L_66)
.L_66:
        /*001c*/ 	.word	0x00000000
        /*0020*/ 	.short	0x0004
        /*0022*/ 	.short	0x0020
        /*0024*/ 	.byte	0x00, 0xf5, 0x21, 0x00


	//----- nvinfo : EIATTR_KPARAM_INFO
	.align		4
.L_67:
        /*0028*/ 	.byte	0x04, 0x17
        /*002a*/ 	.short	(.L_69 - .L_68)
.L_68:
        /*002c*/ 	.word	0x00000000
        /*0030*/ 	.short	0x0003
        /*0032*/ 	.short	0x0018
        /*0034*/ 	.byte	0x00, 0xf0, 0x21, 0x00


	//----- nvinfo : EIATTR_KPARAM_INFO
	.align		4
.L_69:
        /*0038*/ 	.byte	0x04, 0x17
        /*003a*/ 	.short	(.L_71 - .L_70)
.L_70:
        /*003c*/ 	.word	0x00000000
        /*0040*/ 	.short	0x0002
        /*0042*/ 	.short	0x0010
        /*0044*/ 	.byte	0x00, 0xf5, 0x21, 0x00


	//----- nvinfo : EIATTR_KPARAM_INFO
	.align		4
.L_71:
        /*0048*/ 	.byte	0x04, 0x17
        /*004a*/ 	.short	(.L_73 - .L_72)
.L_72:
        /*004c*/ 	.word	0x00000000
        /*0050*/ 	.short	0x0001
        /*0052*/ 	.short	0x0008
        /*0054*/ 	.byte	0x00, 0xf5, 0x21, 0x00


	//----- nvinfo : EIATTR_KPARAM_INFO
	.align		4
.L_73:
        /*0058*/ 	.byte	0x04, 0x17
        /*005a*/ 	.short	(.L_75 - .L_74)
.L_74:
        /*005c*/ 	.word	0x00000000
        /*0060*/ 	.short	0x0000
        /*0062*/ 	.short	0x0000
        /*0064*/ 	.byte	0x00, 0xf5, 0x21, 0x00


	//----- nvinfo : EIATTR_SPARSE_MMA_MASK
	.align		4
.L_75:
        /*0068*/ 	.byte	0x03, 0x50
        /*006a*/ 	.short	0x0000


	//----- nvinfo : EIATTR_MAXREG_COUNT
	.align		4
        /*006c*/ 	.byte	0x03, 0x1b
        /*006e*/ 	.short	0x00ff


	//----- nvinfo : EIATTR_MERCURY_ISA_VERSION
	.align		4
        /*0070*/ 	.byte	0x03, 0x5f
        /*0072*/ 	.short	0x0101


	//----- nvinfo : EIATTR_VRC_CTA_INIT_COUNT
	.align		4
        /*0074*/ 	.byte	0x02, 0x4a
	.zero		1
	.zero		1


	//----- nvinfo : EIATTR_EXIT_INSTR_OFFSETS
	.align		4
        /*0078*/ 	.byte	0x04, 0x1c
        /*007a*/ 	.short	(.L_77 - .L_76)


	//   ....[0]....
.L_76:
        /*007c*/ 	.word	0x00000e50


	//----- nvinfo : EIATTR_CRS_STACK_SIZE
	.align		4
.L_77:
        /*0080*/ 	.byte	0x04, 0x1e
        /*0082*/ 	.short	(.L_79 - .L_78)
.L_78:
        /*0084*/ 	.word	0x00000000


	//----- nvinfo : EIATTR_CBANK_PARAM_SIZE
	.align		4
.L_79:
        /*0088*/ 	.byte	0x03, 0x19
        /*008a*/ 	.short	0x0030


	//----- nvinfo : EIATTR_PARAM_CBANK
	.align		4
        /*008c*/ 	.byte	0x04, 0x0a
        /*008e*/ 	.short	(.L_81 - .L_80)
	.align		4
.L_80:
        /*0090*/ 	.word	index@(.nv.constant0._Z9A2_kernelPdS_S_dS_m)
        /*0094*/ 	.short	0x0380
        /*0096*/ 	.short	0x0030


	//----- nvinfo : EIATTR_SW_WAR
	.align		4
.L_81:
        /*0098*/ 	.byte	0x04, 0x36
        /*009a*/ 	.short	(.L_83 - .L_82)
.L_82:
        /*009c*/ 	.word	0x00000008
.L_83:


//--------------------- .nv.info._Z9A1_kernelPdS_dm --------------------------
	.section	.nv.info._Z9A1_kernelPdS_dm,"",@"SHT_CUDA_INFO"
	.sectionflags	@""
	.align	4


	//----- nvinfo : EIATTR_CUDA_API_VERSION
	.align		4
        /*0000*/ 	.byte	0x04, 0x37
        /*0002*/ 	.short	(.L_85 - .L_84)
.L_84:
        /*0004*/ 	.word	0x00000082


	//----- nvinfo : EIATTR_KPARAM_INFO
	.align		4
.L_85:
        /*0008*/ 	.byte	0x04, 0x17
        /*000a*/ 	.short	(.L_87 - .L_86)
.L_86:
        /*000c*/ 	.word	0x00000000
        /*0010*/ 	.short	0x0003
        /*0012*/ 	.short	0x0018
        /*0014*/ 	.byte	0x00, 0xf0, 0x21, 0x00


	//----- nvinfo : EIATTR_KPARAM_INFO
	.align		4
.L_87:
        /*0018*/ 	.byte	0x04, 0x17
        /*001a*/ 	.short	(.L_89 - .L_88)
.L_88:
        /*001c*/ 	.word	0x00000000
        /*0020*/ 	.short	0x0002
        /*0022*/ 	.short	0x0010
        /*0024*/ 	.byte	0x00, 0xf0, 0x21, 0x00


	//----- nvinfo : EIATTR_KPARAM_INFO
	.align		4
.L_89:
        /*0028*/ 	.byte	0x04, 0x17
        /*002a*/ 	.short	(.L_91 - .L_90)
.L_90:
        /*002c*/ 	.word	0x00000000
        /*0030*/ 	.short	0x0001
        /*0032*/ 	.short	0x0008
        /*0034*/ 	.byte	0x00, 0xf5, 0x21, 0x00


	//----- nvinfo : EIATTR_KPARAM_INFO
	.align		4
.L_91:
        /*0038*/ 	.byte	0x04, 0x17
        /*003a*/ 	.short	(.L_93 - .L_92)
.L_92:
        /*003c*/ 	.word	0x00000000
        /*0040*/ 	.short	0x0000
        /*0042*/ 	.short	0x0000
        /*0044*/ 	.byte	0x00, 0xf5, 0x21, 0x00


	//----- nvinfo : EIATTR_SPARSE_MMA_MASK
	.align		4
.L_93:
        /*0048*/ 	.byte	0x03, 0x50
        /*004a*/ 	.short	0x0000


	//----- nvinfo : EIATTR_MAXREG_COUNT
	.align		4
        /*004c*/ 	.byte	0x03, 0x1b
        /*004e*/ 	.short	0x00ff


	//----- nvinfo : EIATTR_MERCURY_ISA_VERSION
	.align		4
        /*0050*/ 	.byte	0x03, 0x5f
        /*0052*/ 	.short	0x0101


	//----- nvinfo : EIATTR_VRC_CTA_INIT_COUNT
	.align		4
        /*0054*/ 	.byte	0x02, 0x4a
	.zero		1
	.zero		1


	//----- nvinfo : EIATTR_EXIT_INSTR_OFFSETS
	.align		4
        /*0058*/ 	.byte	0x04, 0x1c
        /*005a*/ 	.short	(.L_95 - .L_94)


	//   ....[0]....
.L_94:
        /*005c*/ 	.word	0x000000f0


	//----- nvinfo : EIATTR_CBANK_PARAM_SIZE
	.align		4
.L_95:
        /*0060*/ 	.byte	0x03, 0x19
        /*0062*/ 	.short	0x0020


	//----- nvinfo : EIATTR_PARAM_CBANK
	.align		4
        /*0064*/ 	.byte	0x04, 0x0a
        /*0066*/ 	.short	(.L_97 - .L_96)
	.align		4
.L_96:
        /*0068*/ 	.word	index@(.nv.constant0._Z9A1_kernelPdS_dm)
        /*006c*/ 	.short	0x0380
        /*006e*/ 	.short	0x0020


	//----- nvinfo : EIATTR_SW_WAR
	.align		4
.L_97:
        /*0070*/ 	.byte	0x04, 0x36
        /*0072*/ 	.short	(.L_99 - .L_98)
.L_98:
        /*0074*/ 	.word	0x00000008
.L_99:


//--------------------- .nv.callgraph             --------------------------
	.section	.nv.callgraph,"",@"SHT_CUDA_CALLGRAPH"
	.align	4
	.sectionentsize	8
	.align		4
        /*0000*/ 	.word	0x00000000
	.align		4
        /*0004*/ 	.word	0xffffffff
	.align		4
        /*0008*/ 	.word	0x00000000
	.align		4
        /*000c*/ 	.word	0xfffffffe
	.align		4
        /*0010*/ 	.word	0x00000000
	.align		4
        /*0014*/ 	.word	0xfffffffd
	.align		4
        /*0018*/ 	.word	0x00000000
	.align		4
        /*001c*/ 	.word	0xfffffffc


//--------------------- .text._Z8B_kernelPdS_S_dm --------------------------
	.section	.text._Z8B_kernelPdS_S_dm,"ax",@progbits
	.align	128
        .global         _Z8B_kernelPdS_S_dm
        .type           _Z8B_kernelPdS_S_dm,@function
        .size           _Z8B_kernelPdS_S_dm,(.L_x_49 - _Z8B_kernelPdS_S_dm)
        .other          _Z8B_kernelPdS_S_dm,@"STO_CUDA_ENTRY STV_DEFAULT"
_Z8B_kernelPdS_S_dm:
.text._Z8B_kernelPdS_S_dm:
[----:B------:R-:W-:Y:S08]  /*0000*/  LDC R1, c[0x0][0x37c] ;  /* 0x0000df00ff017b82 */ /* 0x000ff00000000800 */
[----:B------:R-:W0:Y:S01]  /*0010*/  S2UR UR11, SR_CTAID.X ;  /* 0x00000000000b79c3 */ /* 0x000e220000002500 */
[----:B------:R-:W1:Y:S01]  /*0020*/  LDCU.64 UR8, c[0x0][0x3a0] ;  /* 0x00007400ff0877ac */ /* 0x000e620008000a00 */
[----:B------:R-:W2:Y:S01]  /*0030*/  LDCU.64 UR12, c[0x0][0x358] ;  /* 0x00006b00ff0c77ac */ /* 0x000ea20008000a00 */
[----:B0-----:R-:W-:-:S04]  /*0040*/  UIADD3 UR6, UPT, UPT, UR11, 0x1, URZ ;  /* 0x000000010b067890 */ /* 0x001fc8000fffe0ff */
[----:B------:R-:W-:-:S04]  /*0050*/  UIADD3 UR4, UP0, UPT, UR6, 0x1, URZ ;  /* 0x0000000106047890 */ /* 0x000fc8000ff1e0ff */
[----:B------:R-:W-:Y:S02]  /*0060*/  UIADD3.X UR5, UPT, UPT, URZ, URZ, URZ, UP0, !UPT ;  /* 0x000000ffff057290 */ /* 0x000fe400087fe4ff */
[----:B-1----:R-:W-:-:S04]  /*0070*/  UISETP.GE.U32.AND UP0, UPT, UR4, UR8, UPT ;  /* 0x000000080400728c */ /* 0x002fc8000bf06070 */
[----:B------:R-:W-:-:S09]  /*0080*/  UISETP.GE.U32.AND.EX UP0, UPT, UR5, UR9, UPT, UP0 ;  /* 0x000000090500728c */ /* 0x000fd2000bf06100 */
[----:B--2---:R-:W-:Y:S05]  /*0090*/  BRA.U UP0, `(.L_x_0) ;  /* 0x0000000900647547 */ /* 0x004fea000b800000 */
[----:B------:R-:W0:Y:S01]  /*00a0*/  LDCU.64 UR4, c[0x0][0x388] ;  /* 0x00007100ff0477ac */ /* 0x000e220008000a00 */
[----:B------:R-:W1:Y:S01]  /*00b0*/  LDCU.64 UR22, c[0x0][0x398] ;  /* 0x00007300ff1677ac */ /* 0x000e620008000a00 */
[----:B------:R-:W2:Y:S01]  /*00c0*/  LDCU.64 UR18, c[0x0][0x380] ;  /* 0x00007000ff1277ac */ /* 0x000ea20008000a00 */
[----:B------:R-:W3:Y:S01]  /*00d0*/  LDCU.64 UR20, c[0x0][0x390] ;  /* 0x00007200ff1477ac */ /* 0x000ee20008000a00 */
[----:B------:R-:W4:Y:S01]  /*00e0*/  LDCU.64 UR24, c[0x0][0x388] ;  /* 0x00007100ff1877ac */ /* 0x000f220008000a00 */
[----:B0-----:R-:W-:Y:S01]  /*00f0*/  UIMAD.WIDE.U32 UR4, UR11, 0x18, UR4 ;  /* 0x000000180b0478a5 */ /* 0x001fe2000f8e0004 */
[----:B------:R-:W0:Y:S05]  /*0100*/  LDCU.64 UR26, c[0x0][0x3a0] ;  /* 0x00007400ff1a77ac */ /* 0x000e2a0008000a00 */
[----:B------:R-:W-:-:S02]  /*0110*/  IMAD.U32 R2, RZ, RZ, UR4 ;  /* 0x00000004ff027e24 */ /* 0x000fc4000f8e00ff */
[----:B------:R-:W-:-:S05]  /*0120*/  IMAD.U32 R3, RZ, RZ, UR5 ;  /* 0x00000005ff037e24 */ /* 0x000fca000f8e00ff */
[----:B------:R0:W5:Y:S04]  /*0130*/  LDG.E.64 R24, desc[UR12][R2.64+0x18] ;  /* 0x0000180c02187981 */ /* 0x000168000c1e1b00 */
[----:B------:R0:W5:Y:S04]  /*0140*/  LDG.E.64 R22, desc[UR12][R2.64+0x20] ;  /* 0x0000200c02167981 */ /* 0x000168000c1e1b00 */
[----:B------:R0:W5:Y:S01]  /*0150*/  LDG.E.64 R20, desc[UR12][R2.64+0x28] ;  /* 0x0000280c02147981 */ /* 0x000162000c1e1b00 */
[----:B------:R-:W-:Y:S01]  /*0160*/  UMOV UR4, URZ ;  /* 0x000000ff00047c82 */ /* 0x000fe20008000000 */
[----:B------:R-:W-:Y:S01]  /*0170*/  UMOV UR8, 0x1 ;  /* 0x0000000100087882 */ /* 0x000fe20000000000 */
[----:B-1234-:R-:W-:-:S05]  /*0180*/  UMOV UR5, UR6 ;  /* 0x0000000600057c82 */ /* 0x01efca0008000000 */
.L_x_5:
[----:B------:R-:W-:Y:S02]  /*0190*/  UIMAD.WIDE.U32 UR16, UR6, 0x18, UR18 ;  /* 0x00000018061078a5 */ /* 0x000fe4000f8e0012 */
[----:B------:R-:W-:Y:S02]  /*01a0*/  UIMAD UR6, UR4, 0x18, URZ ;  /* 0x00000018040678a4 */ /* 0x000fe4000f8e02ff */
[----:B------:R-:W-:Y:S02]  /*01b0*/  UIMAD.WIDE.U32 UR14, UR11, 0x18, UR18 ;  /* 0x000000180b0e78a5 */ /* 0x000fe4000f8e0012 */
[----:B------:R-:W-:Y:S02]  /*01c0*/  UIADD3 UR6, UPT, UPT, UR17, UR6, URZ ;  /* 0x0000000611067290 */ /* 0x000fe4000fffe0ff */
[----:B------:R-:W-:Y:S01]  /*01d0*/  MOV R5, UR17 ;  /* 0x0000001100057c02 */ /* 0x000fe20008000f00 */
[----:B------:R-:W-:Y:S02]  /*01e0*/  IMAD.U32 R4, RZ, RZ, UR16 ;  /* 0x00000010ff047e24 */ /* 0x000fe4000f8e00ff */
[----:B------:R-:W-:-:S02]  /*01f0*/  IMAD.U32 R12, RZ, RZ, UR14 ;  /* 0x0000000eff0c7e24 */ /* 0x000fc4000f8e00ff */
[----:B------:R-:W-:Y:S02]  /*0200*/  IMAD.U32 R13, RZ, RZ, UR15 ;  /* 0x0000000fff0d7e24 */ /* 0x000fe4000f8e00ff */
[----:B------:R-:W-:-:S03]  /*0210*/  IMAD.U32 R5, RZ, RZ, UR6 ;  /* 0x00000006ff057e24 */ /* 0x000fc6000f8e00ff */
[----:B01----:R-:W2:Y:S04]  /*0220*/  LDG.E.64 R2, desc[UR12][R12.64+0x20] ;  /* 0x0000200c0c027981 */ /* 0x003ea8000c1e1b00 */
[----:B------:R-:W2:Y:S04]  /*0230*/  LDG.E.64 R8, desc[UR12][R4.64+0x20] ;  /* 0x0000200c04087981 */ /* 0x000ea8000c1e1b00 */
[----:B------:R-:W3:Y:S04]  /*0240*/  LDG.E.64 R18, desc[UR12][R12.64+0x18] ;  /* 0x0000180c0c127981 */ /* 0x000ee8000c1e1b00 */
[----:B------:R-:W3:Y:S04]  /*0250*/  LDG.E.64 R6, desc[UR12][R4.64+0x18] ;  /* 0x0000180c04067981 */ /* 0x000ee8000c1e1b00 */
[----:B------:R-:W4:Y:S04]  /*0260*/  LDG.E.64 R16, desc[UR12][R12.64+0x28] ;  /* 0x0000280c0c107981 */ /* 0x000f28000c1e1b00 */
[----:B------:R-:W4:Y:S01]  /*0270*/  LDG.E.64 R10, desc[UR12][R4.64+0x28] ;  /* 0x0000280c040a7981 */ /* 0x000f22000c1e1b00 */
[----:B--2---:R-:W-:-:S02]  /*0280*/  DADD R2, R2, -R8 ;  /* 0x0000000002027229 */ /* 0x004fc40000000808 */
[----:B---3--:R-:W-:-:S06]  /*0290*/  DADD R18, R18, -R6 ;  /* 0x0000000012127229 */ /* 0x008fcc0000000806 */
[----:B------:R-:W-:Y:S02]  /*02a0*/  DMUL R6, R2, R2 ;  /* 0x0000000202067228 */ /* 0x000fe40000000000 */
[----:B----4-:R-:W-:-:S06]  /*02b0*/  DADD R16, R16, -R10 ;  /* 0x0000000010107229 */ /* 0x010fcc000000080a */
[----:B------:R-:W-:-:S08]  /*02c0*/  DFMA R6, R18, R18, R6 ;  /* 0x000000121206722b */ /* 0x000fd00000000006 */
[----:B------:R-:W-:-:S08]  /*02d0*/  DFMA R6, R16, R16, R6 ;  /* 0x000000101006722b */ /* 0x000fd00000000006 */
[----:B------:R-:W-:-:S08]  /*02e0*/  DMUL R8, R6, R6 ;  /* 0x0000000606087228 */ /* 0x000fd00000000000 */
[----:B------:R-:W-:Y:S01]  /*02f0*/  DMUL R8, R6, R8 ;  /* 0x0000000806087228 */ /* 0x000fe20000000000 */
[----:B------:R-:W-:Y:S02]  /*0300*/  IMAD.MOV.U32 R6, RZ, RZ, 0x0 ;  /* 0x00000000ff067424 */ /* 0x000fe400078e00ff */
[----:B------:R-:W-:-:S03]  /*0310*/  IMAD.MOV.U32 R7, RZ, RZ, 0x3fd80000 ;  /* 0x3fd80000ff077424 */ /* 0x000fc600078e00ff */
[----:B------:R-:W0:Y:S04]  /*0320*/  MUFU.RSQ64H R15, R9 ;  /* 0x00000009000f7308 */ /* 0x000e280000001c00 */
[----:B------:R-:W-:-:S04]  /*0330*/  IADD3 R14, PT, PT, R9, -0x3500000, RZ ;  /* 0xfcb00000090e7810 */ /* 0x000fc80007ffe0ff */
[----:B------:R-:W-:Y:S02]  /*0340*/  ISETP.GE.U32.AND P0, PT, R14, 0x7ca00000, PT ;  /* 0x7ca000000e00780c */ /* 0x000fe40003f06070 */
[----:B0-----:R-:W-:-:S08]  /*0350*/  DMUL R4, R14, R14 ;  /* 0x0000000e0e047228 */ /* 0x001fd00000000000 */
[----:B------:R-:W-:-:S08]  /*0360*/  DFMA R4, R8, -R4, 1 ;  /* 0x3ff000000804742b */ /* 0x000fd00000000804 */
[----:B------:R-:W-:Y:S02]  /*0370*/  DFMA R6, R4, R6, 0.5 ;  /* 0x3fe000000406742b */ /* 0x000fe40000000006 */
[----:B------:R-:W-:-:S08]  /*0380*/  DMUL R4, R14, R4 ;  /* 0x000000040e047228 */ /* 0x000fd00000000000 */
[----:B------:R-:W-:-:S08]  /*0390*/  DFMA R4, R6, R4, R14 ;  /* 0x000000040604722b */ /* 0x000fd0000000000e */
[----:B------:R-:W-:Y:S02]  /*03a0*/  DMUL R26, R8, R4 ;  /* 0x00000004081a7228 */ /* 0x000fe40000000000 */
[----:B------:R-:W-:Y:S01]  /*03b0*/  VIADD R7, R5, 0xfff00000 ;  /* 0xfff0000005077836 */ /* 0x000fe20000000000 */
[----:B------:R-:W-:-:S05]  /*03c0*/  MOV R6, R4 ;  /* 0x0000000400067202 */ /* 0x000fca0000000f00 */
[----:B------:R-:W-:-:S08]  /*03d0*/  DFMA R10, R26, -R26, R8 ;  /* 0x8000001a1a0a722b */ /* 0x000fd00000000008 */
[----:B------:R-:W-:Y:S01]  /*03e0*/  DFMA R12, R10, R6, R26 ;  /* 0x000000060a0c722b */ /* 0x000fe2000000001a */
[----:B------:R-:W-:Y:S10]  /*03f0*/  @!P0 BRA `(.L_x_1) ;  /* 0x0000000000148947 */ /* 0x000ff40003800000 */
[----:B------:R-:W-:Y:S01]  /*0400*/  IMAD.MOV.U32 R6, RZ, RZ, R4 ;  /* 0x000000ffff067224 */ /* 0x000fe200078e0004 */
[----:B------:R-:W-:Y:S01]  /*0410*/  MOV R4, 0x450 ;  /* 0x0000045000047802 */ /* 0x000fe20000000f00 */
[----:B------:R-:W-:Y:S02]  /*0420*/  IMAD.MOV.U32 R12, RZ, RZ, R26 ;  /* 0x000000ffff0c7224 */ /* 0x000fe400078e001a */
[----:B------:R-:W-:-:S07]  /*0430*/  IMAD.MOV.U32 R13, RZ, RZ, R27 ;  /* 0x000000ffff0d7224 */ /* 0x000fce00078e001b */
[----:B-----5:R-:W-:Y:S05]  /*0440*/  CALL.REL.NOINC `($__internal_1_$__cuda_sm20_dsqrt_rn_f64_mediumpath_v1) ;  /* 0x0000002400b47944 */ /* 0x020fea0003c00000 */
.L_x_1:
[----:B------:R-:W-:-:S04]  /*0450*/  UIADD3 UR6, UPT, UPT, UR11, UR8, URZ ;  /* 0x000000080b067290 */ /* 0x000fc8000fffe0ff */
[----:B------:R-:W-:-:S06]  /*0460*/  UIMAD.WIDE.U32 UR6, UR6, 0x8, UR20 ;  /* 0x00000008060678a5 */ /* 0x000fcc000f8e0014 */
[----:B------:R-:W-:Y:S01]  /*0470*/  MOV R10, UR6 ;  /* 0x00000006000a7c02 */ /* 0x000fe20008000f00 */
[----:B------:R-:W-:-:S06]  /*0480*/  IMAD.U32 R11, RZ, RZ, UR7 ;  /* 0x00000007ff0b7e24 */ /* 0x000fcc000f8e00ff */
[----:B------:R-:W2:Y:S01]  /*0490*/  LDG.E.64 R10, desc[UR12][R10.64+0x8] ;  /* 0x0000080c0a0a7981 */ /* 0x000ea2000c1e1b00 */
[----:B------:R-:W0:Y:S01]  /*04a0*/  MUFU.RCP64H R5, R13 ;  /* 0x0000000d00057308 */ /* 0x000e220000001800 */
[----:B------:R-:W-:-:S06]  /*04b0*/  IMAD.MOV.U32 R4, RZ, RZ, 0x1 ;  /* 0x00000001ff047424 */ /* 0x000fcc00078e00ff */
[----:B0-----:R-:W-:-:S08]  /*04c0*/  DFMA R6, R4, -R12, 1 ;  /* 0x3ff000000406742b */ /* 0x001fd0000000080c */
[----:B------:R-:W-:-:S08]  /*04d0*/  DFMA R6, R6, R6, R6 ;  /* 0x000000060606722b */ /* 0x000fd00000000006 */
[----:B------:R-:W-:-:S08]  /*04e0*/  DFMA R6, R4, R6, R4 ;  /* 0x000000060406722b */ /* 0x000fd00000000004 */
[----:B------:R-:W-:-:S08]  /*04f0*/  DFMA R4, R6, -R12, 1 ;  /* 0x3ff000000604742b */ /* 0x000fd0000000080c */
[----:B------:R-:W-:-:S08]  /*0500*/  DFMA R4, R6, R4, R6 ;  /* 0x000000040604722b */ /* 0x000fd00000000006 */
[----:B--2---:R-:W-:Y:S01]  /*0510*/  DMUL R6, R10, R4 ;  /* 0x000000040a067228 */ /* 0x004fe20000000000 */
[----:B------:R-:W-:-:S07]  /*0520*/  FSETP.GEU.AND P1, PT, |R11|, 6.5827683646048100446e-37, PT ;  /* 0x036000000b00780b */ /* 0x000fce0003f2e200 */
[----:B------:R-:W-:-:S08]  /*0530*/  DFMA R8, R6, -R12, R10 ;  /* 0x8000000c0608722b */ /* 0x000fd0000000000a */
[----:B------:R-:W-:-:S10]  /*0540*/  DFMA R6, R4, R8, R6 ;  /* 0x000000080406722b */ /* 0x000fd40000000006 */
[----:B------:R-:W-:-:S05]  /*0550*/  FFMA R0, RZ, R13, R7 ;  /* 0x0000000dff007223 */ /* 0x000fca0000000007 */
[----:B------:R-:W-:-:S13]  /*0560*/  FSETP.GT.AND P0, PT, |R0|, 1.469367938527859385e-39, PT ;  /* 0x001000000000780b */ /* 0x000fda0003f04200 */
[----:B------:R-:W-:Y:S05]  /*0570*/  @P0 BRA P1, `(.L_x_2) ;  /* 0x0000000000180947 */ /* 0x000fea0000800000 */
[----:B------:R-:W-:Y:S01]  /*0580*/  IMAD.MOV.U32 R6, RZ, RZ, R10 ;  /* 0x000000ffff067224 */ /* 0x000fe200078e000a */
[----:B------:R-:W-:Y:S01]  /*0590*/  MOV R7, R11 ;  /* 0x0000000b00077202 */ /* 0x000fe20000000f00 */
[----:B------:R-:W-:Y:S01]  /*05a0*/  IMAD.MOV.U32 R8, RZ, RZ, R12 ;  /* 0x000000ffff087224 */ /* 0x000fe200078e000c */
[----:B------:R-:W-:Y:S01]  /*05b0*/  MOV R4, 0x5e0 ;  /* 0x000005e000047802 */ /* 0x000fe20000000f00 */
[----:B------:R-:W-:-:S07]  /*05c0*/  IMAD.MOV.U32 R9, RZ, RZ, R13 ;  /* 0x000000ffff097224 */ /* 0x000fce00078e000d */
[----:B-----5:R-:W-:Y:S05]  /*05d0*/  CALL.REL.NOINC `($__internal_0_$__cuda_sm20_div_rn_f64_full) ;  /* 0x0000001c00c47944 */ /* 0x020fea0003c00000 */
.L_x_2:
[----:B------:R-:W-:Y:S01]  /*05e0*/  DMUL R6, R18, R6 ;  /* 0x0000000612067228 */ /* 0x000fe20000000000 */
[----:B------:R-:W-:Y:S01]  /*05f0*/  UIMAD.WIDE.U32 UR14, UR11, 0x18, UR24 ;  /* 0x000000180b0e78a5 */ /* 0x000fe2000f8e0018 */
[----:B------:R-:W-:Y:S02]  /*0600*/  IMAD.U32 R8, RZ, RZ, UR6 ;  /* 0x00000006ff087e24 */ /* 0x000fe4000f8e00ff */
[----:B------:R-:W-:-:S03]  /*0610*/  IMAD.U32 R9, RZ, RZ, UR7 ;  /* 0x00000007ff097e24 */ /* 0x000fc6000f8e00ff */
[----:B------:R-:W-:Y:S01]  /*0620*/  IMAD.U32 R14, RZ, RZ, UR14 ;  /* 0x0000000eff0e7e24 */ /* 0x000fe2000f8e00ff */
[----:B-----5:R-:W-:Y:S01]  /*0630*/  DFMA R24, -R6, UR22, R24 ;  /* 0x0000001606187c2b */ /* 0x020fe20008000118 */
[----:B------:R-:W-:-:S06]  /*0640*/  MOV R15, UR15 ;  /* 0x0000000f000f7c02 */ /* 0x000fcc0008000f00 */
[----:B------:R0:W-:Y:S04]  /*0650*/  STG.E.64 desc[UR12][R14.64+0x18], R24 ;  /* 0x000018180e007986 */ /* 0x0001e8000c101b0c */
[----:B------:R-:W2:Y:S01]  /*0660*/  LDG.E.64 R8, desc[UR12][R8.64+0x8] ;  /* 0x0000080c08087981 */ /* 0x000ea2000c1e1b00 */
[----:B------:R-:W1:Y:S01]  /*0670*/  MUFU.RCP64H R5, R13 ;  /* 0x0000000d00057308 */ /* 0x000e620000001800 */
[----:B------:R-:W-:-:S06]  /*0680*/  IMAD.MOV.U32 R4, RZ, RZ, 0x1 ;  /* 0x00000001ff047424 */ /* 0x000fcc00078e00ff */
[----:B-1----:R-:W-:-:S08]  /*0690*/  DFMA R6, R4, -R12, 1 ;  /* 0x3ff000000406742b */ /* 0x002fd0000000080c */
        /* <DEDUP_REMOVED lines=10> */
[----:B0-----:R-:W-:Y:S05]  /*0740*/  @P0 BRA P1, `(.L_x_3) ;  /* 0x0000000000180947 */ /* 0x001fea0000800000 */
[----:B------:R-:W-:Y:S01]  /*0750*/  MOV R6, R8 ;  /* 0x0000000800067202 */ /* 0x000fe20000000f00 */
[----:B------:R-:W-:Y:S01]  /*0760*/  IMAD.MOV.U32 R7, RZ, RZ, R9 ;  /* 0x000000ffff077224 */ /* 0x000fe200078e0009 */
[----:B------:R-:W-:Y:S01]  /*0770*/  MOV R4, 0x7b0 ;  /* 0x000007b000047802 */ /* 0x000fe20000000f00 */
[----:B------:R-:W-:Y:S02]  /*0780*/  IMAD.MOV.U32 R8, RZ, RZ, R12 ;  /* 0x000000ffff087224 */ /* 0x000fe400078e000c */
[----:B------:R-:W-:-:S07]  /*0790*/  IMAD.MOV.U32 R9, RZ, RZ, R13 ;  /* 0x000000ffff097224 */ /* 0x000fce00078e000d */
[----:B------:R-:W-:Y:S05]  /*07a0*/  CALL.REL.NOINC `($__internal_0_$__cuda_sm20_div_rn_f64_full) ;  /* 0x0000001c00507944 */ /* 0x000fea0003c00000 */
.L_x_3:
[----:B------:R-:W-:Y:S01]  /*07b0*/  DMUL R2, R2, R6 ;  /* 0x0000000602027228 */ /* 0x000fe20000000000 */
[----:B------:R-:W-:Y:S01]  /*07c0*/  MOV R10, UR14 ;  /* 0x0000000e000a7c02 */ /* 0x000fe20008000f00 */
[----:B------:R-:W-:Y:S02]  /*07d0*/  IMAD.U32 R11, RZ, RZ, UR15 ;  /* 0x0000000fff0b7e24 */ /* 0x000fe4000f8e00ff */
[----:B------:R-:W-:Y:S02]  /*07e0*/  IMAD.U32 R4, RZ, RZ, UR6 ;  /* 0x00000006ff047e24 */ /* 0x000fe4000f8e00ff */
[----:B------:R-:W-:Y:S02]  /*07f0*/  IMAD.U32 R5, RZ, RZ, UR7 ;  /* 0x00000007ff057e24 */ /* 0x000fe4000f8e00ff */
[----:B------:R-:W-:-:S07]  /*0800*/  DFMA R22, -R2, UR22, R22 ;  /* 0x0000001602167c2b */ /* 0x000fce0008000116 */
[----:B------:R0:W-:Y:S04]  /*0810*/  STG.E.64 desc[UR12][R10.64+0x20], R22 ;  /* 0x000020160a007986 */ /* 0x0001e8000c101b0c */
[----:B------:R-:W2:Y:S01]  /*0820*/  LDG.E.64 R4, desc[UR12][R4.64+0x8] ;  /* 0x0000080c04047981 */ /* 0x000ea2000c1e1b00 */
[----:B------:R-:W1:Y:S01]  /*0830*/  MUFU.RCP64H R3, R13 ;  /* 0x0000000d00037308 */ /* 0x000e620000001800 */
[----:B------:R-:W-:-:S06]  /*0840*/  MOV R2, 0x1 ;  /* 0x0000000100027802 */ /* 0x000fcc0000000f00 */
        /* <DEDUP_REMOVED lines=12> */
[----:B------:R-:W-:Y:S01]  /*0910*/  IMAD.MOV.U32 R6, RZ, RZ, R4 ;  /* 0x000000ffff067224 */ /* 0x000fe200078e0004 */
[----:B------:R-:W-:Y:S01]  /*0920*/  MOV R9, R13 ;  /* 0x0000000d00097202 */ /* 0x000fe20000000f00 */
[----:B------:R-:W-:Y:S01]  /*0930*/  IMAD.MOV.U32 R7, RZ, RZ, R5 ;  /* 0x000000ffff077224 */ /* 0x000fe200078e0005 */
[----:B------:R-:W-:Y:S01]  /*0940*/  MOV R4, 0x970 ;  /* 0x0000097000047802 */ /* 0x000fe20000000f00 */
[----:B------:R-:W-:-:S07]  /*0950*/  IMAD.MOV.U32 R8, RZ, RZ, R12 ;  /* 0x000000ffff087224 */ /* 0x000fce00078e000c */
[----:B------:R-:W-:Y:S05]  /*0960*/  CALL.REL.NOINC `($__internal_0_$__cuda_sm20_div_rn_f64_full) ;  /* 0x0000001800e07944 */ /* 0x000fea0003c00000 */
.L_x_4:
[----:B------:R-:W-:Y:S01]  /*0970*/  DMUL R6, R16, R6 ;  /* 0x0000000610067228 */ /* 0x000fe20000000000 */
[----:B------:R-:W-:Y:S01]  /*0980*/  IMAD.U32 R2, RZ, RZ, UR14 ;  /* 0x0000000eff027e24 */ /* 0x000fe2000f8e00ff */
[----:B------:R-:W-:Y:S01]  /*0990*/  UIADD3 UR6, UPT, UPT, UR5, UR8, URZ ;  /* 0x0000000805067290 */ /* 0x000fe2000fffe0ff */
[----:B------:R-:W-:Y:S01]  /*09a0*/  IMAD.U32 R3, RZ, RZ, UR15 ;  /* 0x0000000fff037e24 */ /* 0x000fe2000f8e00ff */
[----:B------:R-:W-:Y:S02]  /*09b0*/  UIADD3 UR8, UPT, UPT, UR8, 0x1, URZ ;  /* 0x0000000108087890 */ /* 0x000fe4000fffe0ff */
[----:B------:R-:W-:Y:S02]  /*09c0*/  UIADD3 UR7, UP0, UPT, UR6, 0x1, URZ ;  /* 0x0000000106077890 */ /* 0x000fe4000ff1e0ff */
[----:B------:R-:W-:Y:S02]  /*09d0*/  DFMA R20, -R6, UR22, R20 ;  /* 0x0000001606147c2b */ /* 0x000fe40008000114 */
[----:B------:R-:W-:-:S02]  /*09e0*/  UIADD3.X UR9, UPT, UPT, URZ, URZ, URZ, UP0, !UPT ;  /* 0x000000ffff097290 */ /* 0x000fc400087fe4ff */
[----:B------:R-:W-:-:S03]  /*09f0*/  UISETP.GE.U32.AND UP0, UPT, UR7, UR26, UPT ;  /* 0x0000001a0700728c */ /* 0x000fc6000bf06070 */
[----:B------:R1:W-:Y:S01]  /*0a00*/  STG.E.64 desc[UR12][R2.64+0x28], R20 ;  /* 0x0000281402007986 */ /* 0x0003e2000c101b0c */
[----:B------:R-:W-:-:S09]  /*0a10*/  UISETP.GE.U32.AND.EX UP0, UPT, UR9, UR27, UPT, UP0 ;  /* 0x0000001b0900728c */ /* 0x000fd2000bf06100 */
[----:B------:R-:W-:Y:S05]  /*0a20*/  BRA.U !UP0, `(.L_x_5) ;  /* 0xfffffff508d87547 */ /* 0x000fea000b83ffff */
.L_x_0:
[----:B------:R-:W-:-:S13]  /*0a30*/  ISETP.NE.AND P0, PT, RZ, UR11, PT ;  /* 0x0000000bff007c0c */ /* 0x000fda000bf05270 */
[----:B------:R-:W-:Y:S05]  /*0a40*/  @!P0 EXIT ;  /* 0x000000000000894d */ /* 0x000fea0003800000 */
[----:B------:R-:W0:Y:S01]  /*0a50*/  LDCU.128 UR4, c[0x0][0x380] ;  /* 0x00007000ff0477ac */ /* 0x000e220008000c00 */
[----:B------:R-:W-:-:S04]  /*0a60*/  ULOP3.LUT UR10, UR11, 0x1, URZ, 0xc0, !UPT ;  /* 0x000000010b0a7892 */ /* 0x000fc8000f8ec0ff */
[----:B------:R-:W-:-:S03]  /*0a70*/  UISETP.NE.U32.AND UP0, UPT, UR10, 0x1, UPT ;  /* 0x000000010a00788c */ /* 0x000fc6000bf05070 */
[----:B------:R-:W-:Y:S01]  /*0a80*/  UMOV UR10, UR11 ;  /* 0x0000000b000a7c82 */ /* 0x000fe20008000000 */
[----:B0-----:R-:W-:Y:S02]  /*0a90*/  UIMAD.WIDE.U32 UR14, UR11, 0x18, UR4 ;  /* 0x000000180b0e78a5 */ /* 0x001fe4000f8e0004 */
[----:B------:R-:W-:-:S03]  /*0aa0*/  UIMAD.WIDE.U32 UR8, UR11, 0x18, UR6 ;  /* 0x000000180b0878a5 */ /* 0x000fc6000f8e0006 */
[----:B------:R-:W-:Y:S09]  /*0ab0*/  BRA.U UP0, `(.L_x_6) ;  /* 0x0000000900407547 */ /* 0x000ff2000b800000 */
[----:B------:R-:W-:Y:S01]  /*0ac0*/  UIMAD UR6, UR11, 0x3, URZ ;  /* 0x000000030b0678a4 */ /* 0x000fe2000f8e02ff */
[----:B------:R-:W-:Y:S01]  /*0ad0*/  IMAD.U32 R14, RZ, RZ, UR14 ;  /* 0x0000000eff0e7e24 */ /* 0x000fe2000f8e00ff */
[----:B------:R-:W-:Y:S02]  /*0ae0*/  MOV R15, UR15 ;  /* 0x0000000f000f7c02 */ /* 0x000fe40008000f00 */
[----:B------:R-:W-:-:S03]  /*0af0*/  UIMAD.WIDE.U32 UR4, UR6, 0x8, UR4 ;  /* 0x00000008060478a5 */ /* 0x000fc6000f8e0004 */
[----:B------:R-:W2:Y:S03]  /*0b00*/  LDG.E.64 R16, desc[UR12][R14.64+0x20] ;  /* 0x0000200c0e107981 */ /* 0x000ea6000c1e1b00 */
[----:B------:R-:W-:Y:S02]  /*0b10*/  IMAD.U32 R10, RZ, RZ, UR4 ;  /* 0x00000004ff0a7e24 */ /* 0x000fe4000f8e00ff */
[----:B------:R-:W-:Y:S01]  /*0b20*/  IMAD.U32 R11, RZ, RZ, UR5 ;  /* 0x00000005ff0b7e24 */ /* 0x000fe2000f8e00ff */
[----:B------:R-:W-:Y:S01]  /*0b30*/  MOV R12, UR14 ;  /* 0x0000000e000c7c02 */ /* 0x000fe20008000f00 */
[----:B------:R-:W-:-:S03]  /*0b40*/  IMAD.U32 R13, RZ, RZ, UR15 ;  /* 0x0000000fff0d7e24 */ /* 0x000fc6000f8e00ff */
[----:B------:R-:W2:Y:S01]  /*0b50*/  LDG.E.64 R4, desc[UR12][R10.64+0x8] ;  /* 0x0000080c0a047981 */ /* 0x000ea2000c1e1b00 */
[----:B-1----:R-:W-:-:S03]  /*0b60*/  IMAD.U32 R20, RZ, RZ, UR14 ;  /* 0x0000000eff147e24 */ /* 0x002fc6000f8e00ff */
[----:B------:R-:W3:Y:S01]  /*0b70*/  LDG.E.64 R18, desc[UR12][R12.64+0x18] ;  /* 0x0000180c0c127981 */ /* 0x000ee2000c1e1b00 */
[----:B------:R-:W-:-:S03]  /*0b80*/  MOV R21, UR15 ;  /* 0x0000000f00157c02 */ /* 0x000fc60008000f00 */
[----:B------:R-:W3:Y:S04]  /*0b90*/  LDG.E.64 R2, desc[UR12][R10.64] ;  /* 0x0000000c0a027981 */ /* 0x000ee8000c1e1b00 */
[----:B------:R-:W4:Y:S04]  /*0ba0*/  LDG.E.64 R6, desc[UR12][R20.64+0x28] ;  /* 0x0000280c14067981 */ /* 0x000f28000c1e1b00 */
[----:B------:R-:W4:Y:S01]  /*0bb0*/  LDG.E.64 R8, desc[UR12][R10.64+0x10] ;  /* 0x0000100c0a087981 */ /* 0x000f22000c1e1b00 */
[----:B--2---:R-:W-:Y:S02]  /*0bc0*/  DADD R16, R16, -R4 ;  /* 0x0000000010107229 */ /* 0x004fe40000000804 */
[----:B---3--:R-:W-:-:S06]  /*0bd0*/  DADD R18, R18, -R2 ;  /* 0x0000000012127229 */ /* 0x008fcc0000000802 */
[----:B------:R-:W-:Y:S02]  /*0be0*/  DMUL R4, R16, R16 ;  /* 0x0000001010047228 */ /* 0x000fe40000000000 */
[----:B----4-:R-:W-:-:S06]  /*0bf0*/  DADD R2, R6, -R8 ;  /* 0x0000000006027229 */ /* 0x010fcc0000000808 */
[----:B------:R-:W-:-:S08]  /*0c00*/  DFMA R4, R18, R18, R4 ;  /* 0x000000121204722b */ /* 0x000fd00000000004 */
[----:B------:R-:W-:-:S08]  /*0c10*/  DFMA R4, R2, R2, R4 ;  /* 0x000000020204722b */ /* 0x000fd00000000004 */
[----:B------:R-:W-:-:S08]  /*0c20*/  DMUL R6, R4, R4 ;  /* 0x0000000404067228 */ /* 0x000fd00000000000 */
[----:B------:R-:W-:-:S06]  /*0c30*/  DMUL R8, R4, R6 ;  /* 0x0000000604087228 */ /* 0x000fcc0000000000 */
[----:B------:R-:W0:Y:S04]  /*0c40*/  MUFU.RSQ64H R15, R9 ;  /* 0x00000009000f7308 */ /* 0x000e280000001c00 */
[----:B------:R-:W-:Y:S01]  /*0c50*/  VIADD R14, R9, 0xfcb00000 ;  /* 0xfcb00000090e7836 */ /* 0x000fe20000000000 */
[----:B------:R-:W-:Y:S01]  /*0c60*/  MOV R7, 0x3fd80000 ;  /* 0x3fd8000000077802 */ /* 0x000fe20000000f00 */
[----:B------:R-:W-:-:S04]  /*0c70*/  IMAD.MOV.U32 R6, RZ, RZ, 0x0 ;  /* 0x00000000ff067424 */ /* 0x000fc800078e00ff */
[----:B0-----:R-:W-:-:S08]  /*0c80*/  DMUL R4, R14, R14 ;  /* 0x0000000e0e047228 */ /* 0x001fd00000000000 */
[----:B------:R-:W-:-:S08]  /*0c90*/  DFMA R4, R8, -R4, 1 ;  /* 0x3ff000000804742b */ /* 0x000fd00000000804 */
[----:B------:R-:W-:Y:S02]  /*0ca0*/  DFMA R6, R4, R6, 0.5 ;  /* 0x3fe000000406742b */ /* 0x000fe40000000006 */
[----:B------:R-:W-:-:S08]  /*0cb0*/  DMUL R4, R14, R4 ;  /* 0x000000040e047228 */ /* 0x000fd00000000000 */
[----:B------:R-:W-:Y:S01]  /*0cc0*/  DFMA R6, R6, R4, R14 ;  /* 0x000000040606722b */ /* 0x000fe2000000000e */
[----:B------:R-:W-:-:S07]  /*0cd0*/  ISETP.GE.U32.AND P0, PT, R14, 0x7ca00000, PT ;  /* 0x7ca000000e00780c */ /* 0x000fce0003f06070 */
[----:B------:R-:W-:Y:S02]  /*0ce0*/  DMUL R4, R8, R6 ;  /* 0x0000000608047228 */ /* 0x000fe40000000000 */
[----:B------:R-:W-:Y:S02]  /*0cf0*/  VIADD R21, R7, 0xfff00000 ;  /* 0xfff0000007157836 */ /* 0x000fe40000000000 */
[----:B------:R-:W-:-:S04]  /*0d00*/  IMAD.MOV.U32 R20, RZ, RZ, R6 ;  /* 0x000000ffff147224 */ /* 0x000fc800078e0006 */
[----:B------:R-:W-:-:S08]  /*0d10*/  DFMA R10, R4, -R4, R8 ;  /* 0x80000004040a722b */ /* 0x000fd00000000008 */
[----:B------:R-:W-:Y:S01]  /*0d20*/  DFMA R12, R10, R20, R4 ;  /* 0x000000140a0c722b */ /* 0x000fe20000000004 */
[----:B------:R-:W-:Y:S10]  /*0d30*/  @!P0 BRA `(.L_x_7) ;  /* 0x0000000000148947 */ /* 0x000ff40003800000 */
[----:B------:R-:W-:Y:S01]  /*0d40*/  MOV R12, R4 ;  /* 0x00000004000c7202 */ /* 0x000fe20000000f00 */
[----:B------:R-:W-:Y:S01]  /*0d50*/  IMAD.MOV.U32 R13, RZ, RZ, R5 ;  /* 0x000000ffff0d7224 */ /* 0x000fe200078e0005 */
[----:B------:R-:W-:Y:S01]  /*0d60*/  MOV R4, 0xd90 ;  /* 0x00000d9000047802 */ /* 0x000fe20000000f00 */
[----:B------:R-:W-:-:S07]  /*0d70*/  IMAD.MOV.U32 R7, RZ, RZ, R21 ;  /* 0x000000ffff077224 */ /* 0x000fce00078e0015 */
[----:B------:R-:W-:Y:S05]  /*0d80*/  CALL.REL.NOINC `($__internal_1_$__cuda_sm20_dsqrt_rn_f64_mediumpath_v1) ;  /* 0x0000001c00647944 */ /* 0x000fea0003c00000 */
.L_x_7:
[----:B------:R-:W0:Y:S02]  /*0d90*/  LDCU.64 UR4, c[0x0][0x390] ;  /* 0x00007200ff0477ac */ /* 0x000e240008000a00 */
[----:B0-----:R-:W-:-:S06]  /*0da0*/  UIMAD.WIDE.U32 UR4, UR11, 0x8, UR4 ;  /* 0x000000080b0478a5 */ /* 0x001fcc000f8e0004 */
        /* <DEDUP_REMOVED lines=17> */
[----:B------:R-:W-:Y:S01]  /*0ec0*/  MOV R6, R4 ;  /* 0x0000000400067202 */ /* 0x000fe20000000f00 */
[----:B------:R-:W-:Y:S01]  /*0ed0*/  IMAD.MOV.U32 R7, RZ, RZ, R5 ;  /* 0x000000ffff077224 */ /* 0x000fe200078e0005 */
[----:B------:R-:W-:Y:S01]  /*0ee0*/  MOV R9, R13 ;  /* 0x0000000d00097202 */ /* 0x000fe20000000f00 */
[----:B------:R-:W-:Y:S01]  /*0ef0*/  IMAD.MOV.U32 R8, RZ, RZ, R12 ;  /* 0x000000ffff087224 */ /* 0x000fe200078e000c */
[----:B------:R-:W-:-:S07]  /*0f00*/  MOV R4, 0xf20 ;  /* 0x00000f2000047802 */ /* 0x000fce0000000f00 */
[----:B------:R-:W-:Y:S05]  /*0f10*/  CALL.REL.NOINC `($__internal_0_$__cuda_sm20_div_rn_f64_full) ;  /* 0x0000001400747944 */ /* 0x000fea0003c00000 */
.L_x_8:
[----:B------:R-:W-:Y:S01]  /*0f20*/  IMAD.U32 R14, RZ, RZ, UR8 ;  /* 0x00000008ff0e7e24 */ /* 0x000fe2000f8e00ff */
[----:B------:R-:W0:Y:S01]  /*0f30*/  LDCU.64 UR6, c[0x0][0x398] ;  /* 0x00007300ff0677ac */ /* 0x000e220008000a00 */
[----:B------:R-:W-:-:S05]  /*0f40*/  IMAD.U32 R15, RZ, RZ, UR9 ;  /* 0x00000009ff0f7e24 */ /* 0x000fca000f8e00ff */
[----:B------:R-:W0:Y:S01]  /*0f50*/  LDG.E.64 R4, desc[UR12][R14.64+0x18] ;  /* 0x0000180c0e047981 */ /* 0x000e22000c1e1b00 */
[----:B------:R-:W-:Y:S01]  /*0f60*/  DMUL R6, R18, R6 ;  /* 0x0000000612067228 */ /* 0x000fe20000000000 */
[----:B------:R-:W-:Y:S01]  /*0f70*/  IMAD.U32 R8, RZ, RZ, UR4 ;  /* 0x00000004ff087e24 */ /* 0x000fe2000f8e00ff */
[----:B------:R-:W-:Y:S01]  /*0f80*/  MOV R18, UR8 ;  /* 0x0000000800127c02 */ /* 0x000fe20008000f00 */
[----:B------:R-:W-:Y:S01]  /*0f90*/  IMAD.U32 R19, RZ, RZ, UR9 ;  /* 0x00000009ff137e24 */ /* 0x000fe2000f8e00ff */
[----:B------:R-:W-:-:S04]  /*0fa0*/  MOV R9, UR5 ;  /* 0x0000000500097c02 */ /* 0x000fc80008000f00 */
[----:B0-----:R-:W-:-:S07]  /*0fb0*/  DFMA R4, -R6, UR6, R4 ;  /* 0x0000000606047c2b */ /* 0x001fce0008000104 */
        /* <DEDUP_REMOVED lines=22> */
.L_x_9:
[----:B------:R-:W-:Y:S01]  /*1120*/  MOV R14, UR8 ;  /* 0x00000008000e7c02 */ /* 0x000fe20008000f00 */
[----:B------:R-:W-:Y:S01]  /*1130*/  IMAD.U32 R15, RZ, RZ, UR9 ;  /* 0x00000009ff0f7e24 */ /* 0x000fe2000f8e00ff */
[----:B------:R-:W0:Y:S04]  /*1140*/  LDCU.64 UR6, c[0x0][0x398] ;  /* 0x00007300ff0677ac */ /* 0x000e280008000a00 */
[----:B------:R-:W0:Y:S01]  /*1150*/  LDG.E.64 R4, desc[UR12][R14.64+0x20] ;  /* 0x0000200c0e047981 */ /* 0x000e22000c1e1b00 */
[----:B------:R-:W-:Y:S01]  /*1160*/  DMUL R6, R16, R6 ;  /* 0x0000000610067228 */ /* 0x000fe20000000000 */
[----:B------:R-:W-:Y:S01]  /*1170*/  IMAD.U32 R8, RZ, RZ, UR4 ;  /* 0x00000004ff087e24 */ /* 0x000fe2000f8e00ff */
[----:B------:R-:W-:Y:S01]  /*1180*/  MOV R17, UR9 ;  /* 0x0000000900117c02 */ /* 0x000fe20008000f00 */
[----:B------:R-:W-:-:S02]  /*1190*/  IMAD.U32 R16, RZ, RZ, UR8 ;  /* 0x00000008ff107e24 */ /* 0x000fc4000f8e00ff */
[----:B------:R-:W-:-:S03]  /*11a0*/  IMAD.U32 R9, RZ, RZ, UR5 ;  /* 0x00000005ff097e24 */ /* 0x000fc6000f8e00ff */
[----:B0-----:R-:W-:-:S07]  /*11b0*/  DFMA R4, -R6, UR6, R4 ;  /* 0x0000000606047c2b */ /* 0x001fce0008000104 */
        /* <DEDUP_REMOVED lines=22> */
.L_x_10:
[----:B------:R-:W-:Y:S01]  /*1320*/  IMAD.U32 R4, RZ, RZ, UR8 ;  /* 0x00000008ff047e24 */ /* 0x000fe2000f8e00ff */
[----:B------:R-:W-:Y:S01]  /*1330*/  MOV R5, UR9 ;  /* 0x0000000900057c02 */ /* 0x000fe20008000f00 */
[----:B------:R-:W0:Y:S05]  /*1340*/  LDCU.64 UR4, c[0x0][0x398] ;  /* 0x00007300ff0477ac */ /* 0x000e2a0008000a00 */
[----:B------:R-:W0:Y:S01]  /*1350*/  LDG.E.64 R4, desc[UR12][R4.64+0x28] ;  /* 0x0000280c04047981 */ /* 0x000e22000c1e1b00 */
[----:B------:R-:W-:Y:S01]  /*1360*/  DMUL R2, R2, R6 ;  /* 0x0000000602027228 */ /* 0x000fe20000000000 */
[----:B------:R-:W-:Y:S01]  /*1370*/  UIADD3 UR10, UPT, UPT, UR11, -0x1, URZ ;  /* 0xffffffff0b0a7890 */ /* 0x000fe2000fffe0ff */
[----:B------:R-:W-:-:S02]  /*1380*/  IMAD.U32 R6, RZ, RZ, UR8 ;  /* 0x00000008ff067e24 */ /* 0x000fc4000f8e00ff */
[----:B------:R-:W-:-:S04]  /*1390*/  IMAD.U32 R7, RZ, RZ, UR9 ;  /* 0x00000009ff077e24 */ /* 0x000fc8000f8e00ff */
[----:B0-----:R-:W-:-:S07]  /*13a0*/  DFMA R2, -R2, UR4, R4 ;  /* 0x0000000402027c2b */ /* 0x001fce0008000104 */
[----:B------:R0:W-:Y:S04]  /*13b0*/  STG.E.64 desc[UR12][R6.64+0x28], R2 ;  /* 0x0000280206007986 */ /* 0x0001e8000c101b0c */
.L_x_6:
[----:B------:R-:W-:-:S06]  /*13c0*/  UISETP.NE.AND UP0, UPT, UR11, 0x1, UPT ;  /* 0x000000010b00788c */ /* 0x000fcc000bf05270 */
[----:B------:R-:W-:-:S13]  /*13d0*/  PLOP3.LUT P0, PT, PT, PT, UP0, 0x80, 0x8 ;  /* 0x000000000008781c */ /* 0x000fda0003f0f008 */
[----:B------:R-:W-:Y:S05]  /*13e0*/  @!P0 EXIT ;  /* 0x000000000000894d */ /* 0x000fea0003800000 */
[----:B------:R-:W-:Y:S01]  /*13f0*/  MOV R30, UR8 ;  /* 0x00000008001e7c02 */ /* 0x000fe20008000f00 */
[----:B------:R-:W-:Y:S01]  /*1400*/  IMAD.U32 R31, RZ, RZ, UR9 ;  /* 0x00000009ff1f7e24 */ /* 0x000fe2000f8e00ff */
[----:B------:R-:W-:Y:S01]  /*1410*/  MOV R17, UR9 ;  /* 0x0000000900117c02 */ /* 0x000fe20008000f00 */
[----:B------:R-:W-:Y:S01]  /*1420*/  IMAD.U32 R16, RZ, RZ, UR8 ;  /* 0x00000008ff107e24 */ /* 0x000fe2000f8e00ff */
[----:B------:R-:W2:Y:S01]  /*1430*/  LDCU.64 UR6, c[0x0][0x390] ;  /* 0x00007200ff0677ac */ /* 0x000ea20008000a00 */
[----:B------:R-:W-:Y:S02]  /*1440*/  IMAD.U32 R18, RZ, RZ, UR8 ;  /* 0x00000008ff127e24 */ /* 0x000fe4000f8e00ff */
[----:B------:R-:W-:Y:S01]  /*1450*/  IMAD.U32 R19, RZ, RZ, UR9 ;  /* 0x00000009ff137e24 */ /* 0x000fe2000f8e00ff */
[----:B------:R-:W5:Y:S01]  /*1460*/  LDG.E.64 R30, desc[UR12][R30.64+0x18] ;  /* 0x0000180c1e1e7981 */ /* 0x000f62000c1e1b00 */
[----:B------:R-:W3:Y:S01]  /*1470*/  S2R R0, SR_CTAID.X ;  /* 0x0000000000007919 */ /* 0x000ee20000002500 */
[----:B------:R-:W-:Y:S01]  /*1480*/  UIADD3 UR4, UPT, UPT, UR10, -0x1, URZ ;  /* 0xffffffff0a047890 */ /* 0x000fe2000fffe0ff */
[----:B------:R-:W4:Y:S01]  /*1490*/  LDCU.64 UR16, c[0x0][0x398] ;  /* 0x00007300ff1077ac */ /* 0x000f220008000a00 */
[----:B------:R-:W5:Y:S04]  /*14a0*/  LDG.E.64 R16, desc[UR12][R16.64+0x20] ;  /* 0x0000200c10107981 */ /* 0x000f68000c1e1b00 */
[----:B------:R-:W5:Y:S01]  /*14b0*/  LDG.E.64 R18, desc[UR12][R18.64+0x28] ;  /* 0x0000280c12127981 */ /* 0x000f62000c1e1b00 */
[----:B------:R-:W-:-:S02]  /*14c0*/  UIMAD UR11, UR10, 0x3, URZ ;  /* 0x000000030a0b78a4 */ /* 0x000fc4000f8e02ff */
[----:B--2---:R-:W-:Y:S02]  /*14d0*/  UIMAD.WIDE.U32 UR4, UR4, 0x8, UR6 ;  /* 0x00000008040478a5 */ /* 0x004fe4000f8e0006 */
[----:B------:R-:W-:-:S04]  /*14e0*/  UIMAD.WIDE.U32 UR6, UR10, 0x8, UR6 ;  /* 0x000000080a0678a5 */ /* 0x000fc8000f8e0006 */
[----:B01----:R-:W-:Y:S01]  /*14f0*/  MOV R3, UR5 ;  /* 0x0000000500037c02 */ /* 0x003fe20008000f00 */
[----:B------:R-:W-:Y:S01]  /*1500*/  IMAD.U32 R25, RZ, RZ, UR5 ;  /* 0x00000005ff197e24 */ /* 0x000fe2000f8e00ff */
[----:B------:R-:W-:Y:S01]  /*1510*/  MOV R24, UR4 ;  /* 0x0000000400187c02 */ /* 0x000fe20008000f00 */
[----:B------:R-:W-:Y:S01]  /*1520*/  IMAD.U32 R5, RZ, RZ, UR7 ;  /* 0x00000007ff057e24 */ /* 0x000fe2000f8e00ff */
[----:B------:R-:W-:Y:S01]  /*1530*/  MOV R4, UR6 ;  /* 0x0000000600047c02 */ /* 0x000fe20008000f00 */
[----:B------:R-:W-:Y:S02]  /*1540*/  IMAD.U32 R2, RZ, RZ, UR4 ;  /* 0x00000004ff027e24 */ /* 0x000fe4000f8e00ff */
[----:B------:R-:W-:Y:S01]  /*1550*/  IMAD.U32 R27, RZ, RZ, UR7 ;  /* 0x00000007ff1b7e24 */ /* 0x000fe2000f8e00ff */
[----:B------:R-:W-:Y:S01]  /*1560*/  MOV R27, R5 ;  /* 0x00000005001b7202 */ /* 0x000fe20000000f00 */
[----:B------:R-:W-:Y:S02]  /*1570*/  IMAD.U32 R26, RZ, RZ, UR6 ;  /* 0x00000006ff1a7e24 */ /* 0x000fe4000f8e00ff */
[----:B------:R-:W-:-:S02]  /*1580*/  IMAD.MOV.U32 R25, RZ, RZ, R3 ;  /* 0x000000ffff197224 */ /* 0x000fc400078e0003 */
[----:B---34-:R-:W-:-:S07]  /*1590*/  IMAD.U32 R2, RZ, RZ, UR11 ;  /* 0x0000000bff027e24 */ /* 0x018fce000f8e00ff */
.L_x_19:
[----:B0-----:R-:W0:Y:S01]  /*15a0*/  LDC.64 R4, c[0x0][0x380] ;  /* 0x0000e000ff047b82 */ /* 0x001e220000000a00 */
[----:B------:R-:W-:Y:S01]  /*15b0*/  IMAD.U32 R14, RZ, RZ, UR14 ;  /* 0x0000000eff0e7e24 */ /* 0x000fe2000f8e00ff */
[----:B------:R-:W-:Y:S01]  /*15c0*/  MOV R15, UR15 ;  /* 0x0000000f000f7c02 */ /* 0x000fe20008000f00 */
[----:B------:R-:W-:Y:S02]  /*15d0*/  IMAD.U32 R12, RZ, RZ, UR14 ;  /* 0x0000000eff0c7e24 */ /* 0x000fe4000f8e00ff */
[----:B------:R-:W-:Y:S02]  /*15e0*/  IMAD.U32 R13, RZ, RZ, UR15 ;  /* 0x0000000fff0d7e24 */ /* 0x000fe4000f8e00ff */
[----:B------:R-:W2:Y:S04]  /*15f0*/  LDG.E.64 R20, desc[UR12][R14.64+0x20] ;  /* 0x0000200c0e147981 */ /* 0x000ea8000c1e1b00 */
[----:B------:R-:W3:Y:S01]  /*1600*/  LDG.E.64 R28, desc[UR12][R12.64+0x18] ;  /* 0x0000180c0c1c7981 */ /* 0x000ee2000c1e1b00 */
[----:B0-----:R-:W-:-:S05]  /*1610*/  IMAD.WIDE.U32 R4, R2, 0x8, R4 ;  /* 0x0000000802047825 */ /* 0x001fca00078e0004 */
[----:B------:R-:W2:Y:S04]  /*1620*/  LDG.E.64 R8, desc[UR12][R4.64+0x8] ;  /* 0x0000080c04087981 */ /* 0x000ea8000c1e1b00 */
[----:B------:R-:W3:Y:S01]  /*1630*/  LDG.E.64 R6, desc[UR12][R4.64] ;  /* 0x0000000c04067981 */ /* 0x000ee2000c1e1b00 */
[----:B------:R-:W-:Y:S01]  /*1640*/  MOV R32, UR14 ;  /* 0x0000000e00207c02 */ /* 0x000fe20008000f00 */
[----:B------:R-:W-:Y:S02]  /*1650*/  IMAD.U32 R33, RZ, RZ, UR15 ;  /* 0x0000000fff217e24 */ /* 0x000fe4000f8e00ff */
[----:B------:R-:W4:Y:S04]  /*1660*/  LDG.E.64 R10, desc[UR12][R4.64+0x10] ;  /* 0x0000100c040a7981 */ /* 0x000f28000c1e1b00 */
[----:B------:R-:W4:Y:S01]  /*1670*/  LDG.E.64 R22, desc[UR12][R32.64+0x28] ;  /* 0x0000280c20167981 */ /* 0x000f22000c1e1b00 */
[----:B------:R-:W-:Y:S01]  /*1680*/  VIADD R3, R2, 0xfffffffd ;  /* 0xfffffffd02037836 */ /* 0x000fe20000000000 */
[----:B--2---:R-:W-:-:S02]  /*1690*/  DADD R20, R20, -R8 ;  /* 0x0000000014147229 */ /* 0x004fc40000000808 */
        /* <DEDUP_REMOVED lines=18> */
[----:B------:R-:W-:Y:S01]  /*17c0*/  VIADD R7, R33, 0xfff00000 ;  /* 0xfff0000021077836 */ /* 0x000fe20000000000 */
[----:B------:R-:W-:-:S05]  /*17d0*/  MOV R6, R32 ;  /* 0x0000002000067202 */ /* 0x000fca0000000f00 */
[----:B------:R-:W-:-:S08]  /*17e0*/  DFMA R10, R4, -R4, R8 ;  /* 0x80000004040a722b */ /* 0x000fd00000000008 */
[----:B------:R-:W-:Y:S01]  /*17f0*/  DFMA R12, R10, R6, R4 ;  /* 0x000000060a0c722b */ /* 0x000fe20000000004 */
[----:B------:R-:W-:Y:S10]  /*1800*/  @!P0 BRA `(.L_x_11) ;  /* 0x0000000000148947 */ /* 0x000ff40003800000 */
[----:B------:R-:W-:Y:S01]  /*1810*/  MOV R12, R4 ;  /* 0x00000004000c7202 */ /* 0x000fe20000000f00 */
[----:B------:R-:W-:Y:S01]  /*1820*/  IMAD.MOV.U32 R6, RZ, RZ, R32 ;  /* 0x000000ffff067224 */ /* 0x000fe200078e0020 */
[----:B------:R-:W-:Y:S01]  /*1830*/  MOV R4, 0x1860 ;  /* 0x0000186000047802 */ /* 0x000fe20000000f00 */
[----:B------:R-:W-:-:S07]  /*1840*/  IMAD.MOV.U32 R13, RZ, RZ, R5 ;  /* 0x000000ffff0d7224 */ /* 0x000fce00078e0005 */
[----:B-----5:R-:W-:Y:S05]  /*1850*/  CALL.REL.NOINC `($__internal_1_$__cuda_sm20_dsqrt_rn_f64_mediumpath_v1) ;  /* 0x0000001000b07944 */ /* 0x020fea0003c00000 */
.L_x_11:
        /* <DEDUP_REMOVED lines=20> */
[----:B-----5:R-:W-:Y:S05]  /*19a0*/  CALL.REL.NOINC `($__internal_0_$__cuda_sm20_div_rn_f64_full) ;  /* 0x0000000800d07944 */ /* 0x020fea0003c00000 */
.L_x_12:
[----:B------:R-:W0:Y:S01]  /*19b0*/  LDC.64 R4, c[0x0][0x388] ;  /* 0x0000e200ff047b82 */ /* 0x000e220000000a00 */
[----:B------:R-:W-:-:S08]  /*19c0*/  DMUL R6, R28, R6 ;  /* 0x000000061c067228 */ /* 0x000fd00000000000 */
[----:B-----5:R-:W-:Y:S01]  /*19d0*/  DFMA R30, -R6, UR16, R30 ;  /* 0x00000010061e7c2b */ /* 0x020fe2000800011e */
[----:B0-----:R-:W-:-:S06]  /*19e0*/  IMAD.WIDE.U32 R28, R0, 0x18, R4 ;  /* 0x00000018001c7825 */ /* 0x001fcc00078e0004 */
        /* <DEDUP_REMOVED lines=22> */
.L_x_13:
[----:B------:R-:W-:-:S08]  /*1b50*/  DMUL R6, R20, R6 ;  /* 0x0000000614067228 */ /* 0x000fd00000000000 */
        /* <DEDUP_REMOVED lines=23> */
.L_x_14:
[----:B------:R-:W0:Y:S01]  /*1cd0*/  LDC.64 R4, c[0x0][0x380] ;  /* 0x0000e000ff047b82 */ /* 0x000e220000000a00 */
[----:B------:R-:W-:Y:S01]  /*1ce0*/  DMUL R6, R22, R6 ;  /* 0x0000000616067228 */ /* 0x000fe20000000000 */
[----:B------:R-:W-:Y:S01]  /*1cf0*/  IMAD.U32 R14, RZ, RZ, UR14 ;  /* 0x0000000eff0e7e24 */ /* 0x000fe2000f8e00ff */
[----:B------:R-:W-:-:S06]  /*1d00*/  MOV R15, UR15 ;  /* 0x0000000f000f7c02 */ /* 0x000fcc0008000f00 */
[----:B------:R-:W-:Y:S01]  /*1d10*/  DFMA R18, -R6, UR16, R18 ;  /* 0x0000001006127c2b */ /* 0x000fe20008000112 */
[----:B------:R-:W-:Y:S02]  /*1d20*/  IMAD.U32 R12, RZ, RZ, UR14 ;  /* 0x0000000eff0c7e24 */ /* 0x000fe4000f8e00ff */
[----:B------:R-:W-:-:S04]  /*1d30*/  IMAD.U32 R13, RZ, RZ, UR15 ;  /* 0x0000000fff0d7e24 */ /* 0x000fc8000f8e00ff */
[----:B------:R1:W-:Y:S04]  /*1d40*/  STG.E.64 desc[UR12][R28.64+0x28], R18 ;  /* 0x000028121c007986 */ /* 0x0003e8000c101b0c */
[----:B------:R-:W2:Y:S01]  /*1d50*/  LDG.E.64 R22, desc[UR12][R14.64+0x20] ;  /* 0x0000200c0e167981 */ /* 0x000ea2000c1e1b00 */
[----:B0-----:R-:W-:-:S03]  /*1d60*/  IMAD.WIDE.U32 R4, R3, 0x8, R4 ;  /* 0x0000000803047825 */ /* 0x001fc600078e0004 */
[----:B------:R-:W3:Y:S04]  /*1d70*/  LDG.E.64 R32, desc[UR12][R12.64+0x18] ;  /* 0x0000180c0c207981 */ /* 0x000ee8000c1e1b00 */
[----:B------:R-:W2:Y:S04]  /*1d80*/  LDG.E.64 R8, desc[UR12][R4.64+0x8] ;  /* 0x0000080c04087981 */ /* 0x000ea8000c1e1b00 */
[----:B------:R-:W3:Y:S01]  /*1d90*/  LDG.E.64 R6, desc[UR12][R4.64] ;  /* 0x0000000c04067981 */ /* 0x000ee2000c1e1b00 */
[----:B------:R-:W-:Y:S01]  /*1da0*/  MOV R34, UR14 ;  /* 0x0000000e00227c02 */ /* 0x000fe20008000f00 */
[----:B------:R-:W-:-:S02]  /*1db0*/  IMAD.U32 R35, RZ, RZ, UR15 ;  /* 0x0000000fff237e24 */ /* 0x000fc4000f8e00ff */
        /* <DEDUP_REMOVED lines=25> */
[----:B-1----:R-:W-:Y:S10]  /*1f50*/  @!P0 BRA `(.L_x_15) ;  /* 0x00000000001c8947 */ /* 0x002ff40003800000 */
[----:B------:R-:W-:Y:S01]  /*1f60*/  IMAD.MOV.U32 R6, RZ, RZ, R10 ;  /* 0x000000ffff067224 */ /* 0x000fe200078e000a */
[----:B------:R-:W-:Y:S01]  /*1f70*/  MOV R11, R35 ;  /* 0x00000023000b7202 */ /* 0x000fe20000000f00 */
[----:B------:R-:W-:Y:S01]  /*1f80*/  IMAD.MOV.U32 R12, RZ, RZ, R4 ;  /* 0x000000ffff0c7224 */ /* 0x000fe200078e0004 */
[----:B------:R-:W-:Y:S01]  /*1f90*/  MOV R4, 0x1fd0 ;  /* 0x00001fd000047802 */ /* 0x000fe20000000f00 */
[----:B------:R-:W-:Y:S02]  /*1fa0*/  IMAD.MOV.U32 R10, RZ, RZ, R34 ;  /* 0x000000ffff0a7224 */ /* 0x000fe400078e0022 */
[----:B------:R-:W-:-:S07]  /*1fb0*/  IMAD.MOV.U32 R13, RZ, RZ, R5 ;  /* 0x000000ffff0d7224 */ /* 0x000fce00078e0005 */
[----:B------:R-:W-:Y:S05]  /*1fc0*/  CALL.REL.NOINC `($__internal_1_$__cuda_sm20_dsqrt_rn_f64_mediumpath_v1) ;  /* 0x0000000800d47944 */ /* 0x000fea0003c00000 */
.L_x_15:
[----:B------:R-:W2:Y:S01]  /*1fd0*/  LDG.E.64 R4, desc[UR12][R24.64] ;  /* 0x0000000c18047981 */ /* 0x000ea2000c1e1b00 */
[----:B------:R-:W0:Y:S01]  /*1fe0*/  MUFU.RCP64H R7, R13 ;  /* 0x0000000d00077308 */ /* 0x000e220000001800 */
[----:B------:R-:W-:-:S06]  /*1ff0*/  MOV R6, 0x1 ;  /* 0x0000000100067802 */ /* 0x000fcc0000000f00 */
        /* <DEDUP_REMOVED lines=17> */
[----:B------:R-:W-:Y:S05]  /*2110*/  CALL.REL.NOINC `($__internal_0_$__cuda_sm20_div_rn_f64_full) ;  /* 0x0000000000f47944 */ /* 0x000fea0003c00000 */
.L_x_16:
[----:B------:R-:W-:-:S08]  /*2120*/  DMUL R6, R32, R6 ;  /* 0x0000000620067228 */ /* 0x000fd00000000000 */
[----:B------:R-:W-:-:S07]  /*2130*/  DFMA R30, -R6, UR16, R30 ;  /* 0x00000010061e7c2b */ /* 0x000fce000800011e */
        /* <DEDUP_REMOVED lines=18> */
[----:B------:R-:W-:Y:S01]  /*2260*/  MOV R9, R13 ;  /* 0x0000000d00097202 */ /* 0x000fe20000000f00 */
[----:B------:R-:W-:Y:S01]  /*2270*/  IMAD.MOV.U32 R8, RZ, RZ, R12 ;  /* 0x000000ffff087224 */ /* 0x000fe200078e000c */
[----:B------:R-:W-:-:S07]  /*2280*/  MOV R4, 0x22a0 ;  /* 0x000022a000047802 */ /* 0x000fce0000000f00 */
[----:B------:R-:W-:Y:S05]  /*2290*/  CALL.REL.NOINC `($__internal_0_$__cuda_sm20_div_rn_f64_full) ;  /* 0x0000000000947944 */ /* 0x000fea0003c00000 */
.L_x_17:
        /* <DEDUP_REMOVED lines=24> */
.L_x_18:
[----:B------:R-:W-:Y:S01]  /*2420*/  DMUL R6, R20, R6 ;  /* 0x0000000614067228 */ /* 0x000fe20000000000 */
[----:B------:R-:W-:Y:S01]  /*2430*/  UISETP.GT.U32.AND UP0, UPT, UR10, 0x2, UPT ;  /* 0x000000020a00788c */ /* 0x000fe2000bf04070 */
[----:B------:R-:W-:Y:S01]  /*2440*/  IADD3 R24, P0, PT, R24, -0x10, RZ ;  /* 0xfffffff018187810 */ /* 0x000fe20007f1e0ff */
[----:B------:R-:W-:Y:S01]  /*2450*/  UIADD3 UR4, UPT, UPT, UR10, -0x2, URZ ;  /* 0xfffffffe0a047890 */ /* 0x000fe2000fffe0ff */
[----:B------:R-:W-:Y:S02]  /*2460*/  IADD3 R26, P1, PT, R26, -0x10, RZ ;  /* 0xfffffff01a1a7810 */ /* 0x000fe40007f3e0ff */
[----:B------:R-:W-:Y:S02]  /*2470*/  IADD3.X R25, PT, PT, R25, -0x1, RZ, P0, !PT ;  /* 0xffffffff19197810 */ /* 0x000fe400007fe4ff */
[----:B------:R-:W-:Y:S01]  /*2480*/  DFMA R18, -R6, UR16, R18 ;  /* 0x0000001006127c2b */ /* 0x000fe20008000112 */
[----:B------:R-:W-:Y:S01]  /*2490*/  IADD3.X R27, PT, PT, R27, -0x1, RZ, P1, !PT ;  /* 0xffffffff1b1b7810 */ /* 0x000fe20000ffe4ff */
[----:B------:R-:W-:Y:S01]  /*24a0*/  UMOV UR10, UR4 ;  /* 0x00000004000a7c82 */ /* 0x000fe20008000000 */
[----:B------:R-:W-:-:S04]  /*24b0*/  IADD3 R2, PT, PT, R2, -0x6, RZ ;  /* 0xfffffffa02027810 */ /* 0x000fc80007ffe0ff */
[----:B------:R0:W-:Y:S01]  /*24c0*/  STG.E.64 desc[UR12][R28.64+0x28], R18 ;  /* 0x000028121c007986 */ /* 0x0001e2000c101b0c */
[----:B------:R-:W-:Y:S05]  /*24d0*/  BRA.U UP0, `(.L_x_19) ;  /* 0xfffffff100307547 */ /* 0x000fea000b83ffff */
[----:B------:R-:W-:Y:S05]  /*24e0*/  EXIT ;  /* 0x000000000000794d */ /* 0x000fea0003800000 */
        .weak           $__internal_0_$__cuda_sm20_div_rn_f64_full
        .type           $__internal_0_$__cuda_sm20_div_rn_f64_full,@function
        .size           $__internal_0_$__cuda_sm20_div_rn_f64_full,($__internal_1_$__cuda_sm20_dsqrt_rn_f64_mediumpath_v1 - $__internal_0_$__cuda_sm20_div_rn_f64_full)
$__internal_0_$__cuda_sm20_div_rn_f64_full:
[C---:B------:R-:W-:Y:S01]  /*24f0*/  FSETP.GEU.AND P0, PT, |R9|.reuse, 1.469367938527859385e-39, PT ;  /* 0x001000000900780b */ /* 0x040fe20003f0e200 */
[----:B------:R-:W-:Y:S01]  /*2500*/  IMAD.MOV.U32 R14, RZ, RZ, R8 ;  /* 0x000000ffff0e7224 */ /* 0x000fe200078e0008 */
[----:B------:R-:W-:Y:S01]  /*2510*/  LOP3.LUT R5, R9, 0x800fffff, RZ, 0xc0, !PT ;  /* 0x800fffff09057812 */ /* 0x000fe200078ec0ff */
[----:B------:R-:W-:Y:S01]  /*2520*/  IMAD.MOV.U32 R10, RZ, RZ, 0x1 ;  /* 0x00000001ff0a7424 */ /* 0x000fe200078e00ff */
[----:B------:R-:W-:Y:S01]  /*2530*/  MOV R36, R6 ;  /* 0x0000000600247202 */ /* 0x000fe20000000f00 */
[----:B------:R-:W-:Y:S01]  /*2540*/  IMAD.MOV.U32 R37, RZ, RZ, R7 ;  /* 0x000000ffff257224 */ /* 0x000fe200078e0007 */
[----:B------:R-:W-:Y:S01]  /*2550*/  LOP3.LUT R15, R5, 0x3ff00000, RZ, 0xfc, !PT ;  /* 0x3ff00000050f7812 */ /* 0x000fe200078efcff */
[----:B------:R-:W-:Y:S01]  /*2560*/  IMAD.MOV.U32 R7, RZ, RZ, 0x1ca00000 ;  /* 0x1ca00000ff077424 */ /* 0x000fe200078e00ff */
[----:B------:R-:W-:Y:S02]  /*2570*/  LOP3.LUT R5, R9, 0x7ff00000, RZ, 0xc0, !PT ;  /* 0x7ff0000009057812 */ /* 0x000fe400078ec0ff */
[----:B------:R-:W-:-:S02]  /*2580*/  LOP3.LUT R6, R37, 0x7ff00000, RZ, 0xc0, !PT ;  /* 0x7ff0000025067812 */ /* 0x000fc400078ec0ff */
[----:B------:R-:W-:Y:S01]  /*2590*/  MOV R34, R36 ;  /* 0x0000002400227202 */ /* 0x000fe20000000f00 */
[----:B------:R-:W-:Y:S01]  /*25a0*/  @!P0 DMUL R14, R8, 8.98846567431157953865e+307 ;  /* 0x7fe00000080e8828 */ /* 0x000fe20000000000 */
[----:B------:R-:W-:-:S05]  /*25b0*/  ISETP.GE.U32.AND P1, PT, R6, R5, PT ;  /* 0x000000050600720c */ /* 0x000fca0003f26070 */
[----:B------:R-:W0:Y:S02]  /*25c0*/  MUFU.RCP64H R11, R15 ;  /* 0x0000000f000b7308 */ /* 0x000e240000001800 */
[----:B0-----:R-:W-:-:S08]  /*25d0*/  DFMA R38, R10, -R14, 1 ;  /* 0x3ff000000a26742b */ /* 0x001fd0000000080e */
[----:B------:R-:W-:-:S08]  /*25e0*/  DFMA R38, R38, R38, R38 ;  /* 0x000000262626722b */ /* 0x000fd00000000026 */
[----:B------:R-:W-:Y:S01]  /*25f0*/  DFMA R38, R10, R38, R10 ;  /* 0x000000260a26722b */ /* 0x000fe2000000000a */
[----:B------:R-:W-:Y:S02]  /*2600*/  SEL R10, R7, 0x63400000, !P1 ;  /* 0x63400000070a7807 */ /* 0x000fe40004800000 */
[----:B------:R-:W-:Y:S02]  /*2610*/  FSETP.GEU.AND P1, PT, |R37|, 1.469367938527859385e-39, PT ;  /* 0x001000002500780b */ /* 0x000fe40003f2e200 */
[----:B------:R-:W-:-:S03]  /*2620*/  LOP3.LUT R35, R10, 0x800fffff, R37, 0xf8, !PT ;  /* 0x800fffff0a237812 */ /* 0x000fc600078ef825 */
[----:B------:R-:W-:-:S08]  /*2630*/  DFMA R40, R38, -R14, 1 ;  /* 0x3ff000002628742b */ /* 0x000fd0000000080e */
[----:B------:R-:W-:Y:S01]  /*2640*/  DFMA R38, R38, R40, R38 ;  /* 0x000000282626722b */ /* 0x000fe20000000026 */
[----:B------:R-:W-:Y:S10]  /*2650*/  @P1 BRA `(.L_x_20) ;  /* 0x0000000000201947 */ /* 0x000ff40003800000 */
[----:B------:R-:W-:-:S04]  /*2660*/  LOP3.LUT R11, R9, 0x7ff00000, RZ, 0xc0, !PT ;  /* 0x7ff00000090b7812 */ /* 0x000fc800078ec0ff */
[----:B------:R-:W-:Y:S01]  /*2670*/  ISETP.GE.U32.AND P1, PT, R6, R11, PT ;  /* 0x0000000b0600720c */ /* 0x000fe20003f26070 */
[----:B------:R-:W-:-:S03]  /*2680*/  IMAD.MOV.U32 R6, RZ, RZ, RZ ;  /* 0x000000ffff067224 */ /* 0x000fc600078e00ff */
[----:B------:R-:W-:-:S04]  /*2690*/  SEL R7, R7, 0x63400000, !P1 ;  /* 0x6340000007077807 */ /* 0x000fc80004800000 */
[----:B------:R-:W-:-:S04]  /*26a0*/  LOP3.LUT R7, R7, 0x80000000, R37, 0xf8, !PT ;  /* 0x8000000007077812 */ /* 0x000fc800078ef825 */
[----:B------:R-:W-:-:S06]  /*26b0*/  LOP3.LUT R7, R7, 0x100000, RZ, 0xfc, !PT ;  /* 0x0010000007077812 */ /* 0x000fcc00078efcff */
[----:B------:R-:W-:-:S10]  /*26c0*/  DFMA R34, R34, 2, -R6 ;  /* 0x400000002222782b */ /* 0x000fd40000000806 */
[----:B------:R-:W-:-:S07]  /*26d0*/  LOP3.LUT R6, R35, 0x7ff00000, RZ, 0xc0, !PT ;  /* 0x7ff0000023067812 */ /* 0x000fce00078ec0ff */
.L_x_20:
[----:B------:R-:W-:Y:S01]  /*26e0*/  VIADD R7, R6, 0xffffffff ;  /* 0xffffffff06077836 */ /* 0x000fe20000000000 */
[----:B------:R-:W-:Y:S01]  /*26f0*/  @!P0 LOP3.LUT R5, R15, 0x7ff00000, RZ, 0xc0, !PT ;  /* 0x7ff000000f058812 */ /* 0x000fe200078ec0ff */
[----:B------:R-:W-:-:S03]  /*2700*/  DMUL R10, R38, R34 ;  /* 0x00000022260a7228 */ /* 0x000fc60000000000 */
[----:B------:R-:W-:Y:S02]  /*2710*/  ISETP.GT.U32.AND P0, PT, R7, 0x7feffffe, PT ;  /* 0x7feffffe0700780c */ /* 0x000fe40003f04070 */
[----:B------:R-:W-:-:S03]  /*2720*/  IADD3 R7, PT, PT, R5, -0x1, RZ ;  /* 0xffffffff05077810 */ /* 0x000fc60007ffe0ff */
[----:B------:R-:W-:Y:S01]  /*2730*/  DFMA R40, R10, -R14, R34 ;  /* 0x8000000e0a28722b */ /* 0x000fe20000000022 */
[----:B------:R-:W-:-:S07]  /*2740*/  ISETP.GT.U32.OR P0, PT, R7, 0x7feffffe, P0 ;  /* 0x7feffffe0700780c */ /* 0x000fce0000704470 */
[----:B------:R-:W-:-:S06]  /*2750*/  DFMA R38, R38, R40, R10 ;  /* 0x000000282626722b */ /* 0x000fcc000000000a */
[----:B------:R-:W-:Y:S05]  /*2760*/  @P0 BRA `(.L_x_21) ;  /* 0x00000000007c0947 */ /* 0x000fea0003800000 */
[----:B------:R-:W-:Y:S01]  /*2770*/  LOP3.LUT R5, R37, 0x7ff00000, RZ, 0xc0, !PT ;  /* 0x7ff0000025057812 */ /* 0x000fe200078ec0ff */
[----:B------:R-:W-:Y:S01]  /*2780*/  IMAD.MOV.U32 R7, RZ, RZ, 0x1ca00000 ;  /* 0x1ca00000ff077424 */ /* 0x000fe200078e00ff */
[----:B------:R-:W-:Y:S01]  /*2790*/  LOP3.LUT R6, R9, 0x7ff00000, RZ, 0xc0, !PT ;  /* 0x7ff0000009067812 */ /* 0x000fe200078ec0ff */
[----:B------:R-:W-:-:S03]  /*27a0*/  IMAD.MOV.U32 R36, RZ, RZ, RZ ;  /* 0x000000ffff247224 */ /* 0x000fc600078e00ff */
[CC--:B------:R-:W-:Y:S02]  /*27b0*/  VIADDMNMX R10, R5.reuse, -R6.reuse, 0xb9600000, !PT ;  /* 0xb9600000050a7446 */ /* 0x0c0fe40007800906 */
[----:B------:R-:W-:Y:S02]  /*27c0*/  ISETP.GE.U32.AND P0, PT, R5, R6, PT ;  /* 0x000000060500720c */ /* 0x000fe40003f06070 */
[----:B------:R-:W-:Y:S02]  /*27d0*/  VIMNMX R10, PT, PT, R10, 0x46a00000, PT ;  /* 0x46a000000a0a7848 */ /* 0x000fe40003fe0100 */
[----:B------:R-:W-:-:S05]  /*27e0*/  SEL R7, R7, 0x63400000, !P0 ;  /* 0x6340000007077807 */ /* 0x000fca0004000000 */
[----:B------:R-:W-:-:S05]  /*27f0*/  IMAD.IADD R7, R10, 0x1, -R7 ;  /* 0x000000010a077824 */ /* 0x000fca00078e0a07 */
[----:B------:R-:W-:-:S06]  /*2800*/  IADD3 R37, PT, PT, R7, 0x7fe00000, RZ ;  /* 0x7fe0000007257810 */ /* 0x000fcc0007ffe0ff */
[----:B------:R-:W-:-:S10]  /*2810*/  DMUL R10, R38, R36 ;  /* 0x00000024260a7228 */ /* 0x000fd40000000000 */
[----:B------:R-:W-:-:S13]  /*2820*/  FSETP.GTU.AND P0, PT, |R11|, 1.469367938527859385e-39, PT ;  /* 0x001000000b00780b */ /* 0x000fda0003f0c200 */
[----:B------:R-:W-:Y:S05]  /*2830*/  @P0 BRA `(.L_x_22) ;  /* 0x0000000000a80947 */ /* 0x000fea0003800000 */
[----:B------:R-:W-:Y:S01]  /*2840*/  DFMA R14, R38, -R14, R34 ;  /* 0x8000000e260e722b */ /* 0x000fe20000000022 */
[----:B------:R-:W-:-:S09]  /*2850*/  IMAD.MOV.U32 R36, RZ, RZ, RZ ;  /* 0x000000ffff247224 */ /* 0x000fd200078e00ff */
[C---:B------:R-:W-:Y:S02]  /*2860*/  FSETP.NEU.AND P0, PT, R15.reuse, RZ, PT ;  /* 0x000000ff0f00720b */ /* 0x040fe40003f0d000 */
[----:B------:R-:W-:-:S04]  /*2870*/  LOP3.LUT R5, R15, 0x80000000, R9, 0x48, !PT ;  /* 0x800000000f057812 */ /* 0x000fc800078e4809 */
[----:B------:R-:W-:-:S07]  /*2880*/  LOP3.LUT R37, R5, R37, RZ, 0xfc, !PT ;  /* 0x0000002505257212 */ /* 0x000fce00078efcff */
[----:B------:R-:W-:Y:S05]  /*2890*/  @!P0 BRA `(.L_x_22) ;  /* 0x0000000000908947 */ /* 0x000fea0003800000 */
[C---:B------:R-:W-:Y:S01]  /*28a0*/  IADD3 R9, PT, PT, -R7.reuse, RZ, RZ ;  /* 0x000000ff07097210 */ /* 0x040fe20007ffe1ff */
[----:B------:R-:W-:Y:S01]  /*28b0*/  IMAD.MOV.U32 R8, RZ, RZ, RZ ;  /* 0x000000ffff087224 */ /* 0x000fe200078e00ff */
[----:B------:R-:W-:-:S05]  /*28c0*/  IADD3 R7, PT, PT, -R7, -0x43300000, RZ ;  /* 0xbcd0000007077810 */ /* 0x000fca0007ffe1ff */
[----:B------:R-:W-:Y:S02]  /*28d0*/  DFMA R8, R10, -R8, R38 ;  /* 0x800000080a08722b */ /* 0x000fe40000000026 */
[----:B------:R-:W-:-:S08]  /*28e0*/  DMUL.RP R38, R38, R36 ;  /* 0x0000002426267228 */ /* 0x000fd00000008000 */
[----:B------:R-:W-:Y:S02]  /*28f0*/  FSETP.NEU.AND P0, PT, |R9|, R7, PT ;  /* 0x000000070900720b */ /* 0x000fe40003f0d200 */
[----:B------:R-:W-:Y:S02]  /*2900*/  LOP3.LUT R5, R39, R5, RZ, 0x3c, !PT ;  /* 0x0000000527057212 */ /* 0x000fe400078e3cff */
[----:B------:R-:W-:Y:S02]  /*2910*/  FSEL R6, R38, R10, !P0 ;  /* 0x0000000a26067208 */ /* 0x000fe40004000000 */
[----:B------:R-:W-:-:S03]  /*2920*/  FSEL R7, R5, R11, !P0 ;  /* 0x0000000b05077208 */ /* 0x000fc60004000000 */
[----:B------:R-:W-:Y:S01]  /*2930*/  IMAD.MOV.U32 R10, RZ, RZ, R6 ;  /* 0x000000ffff0a7224 */ /* 0x000fe200078e0006 */
[----:B------:R-:W-:Y:S01]  /*2940*/  MOV R11, R7 ;  /* 0x00000007000b7202 */ /* 0x000fe20000000f00 */
[----:B------:R-:W-:Y:S06]  /*2950*/  BRA `(.L_x_22) ;  /* 0x0000000000607947 */ /* 0x000fec0003800000 */
.L_x_21:
[----:B------:R-:W-:-:S14]  /*2960*/  DSETP.NAN.AND P0, PT, R36, R36, PT ;  /* 0x000000242400722a */ /* 0x000fdc0003f08000 */
[----:B------:R-:W-:Y:S05]  /*2970*/  @P0 BRA `(.L_x_23) ;  /* 0x00000000004c0947 */ /* 0x000fea0003800000 */
[----:B------:R-:W-:-:S14]  /*2980*/  DSETP.NAN.AND P0, PT, R8, R8, PT ;  /* 0x000000080800722a */ /* 0x000fdc0003f08000 */
[----:B------:R-:W-:Y:S05]  /*2990*/  @P0 BRA `(.L_x_24) ;  /* 0x0000000000340947 */ /* 0x000fea0003800000 */
[----:B------:R-:W-:Y:S01]  /*29a0*/  ISETP.NE.AND P0, PT, R6, R5, PT ;  /* 0x000000050600720c */ /* 0x000fe20003f05270 */
[----:B------:R-:W-:Y:S02]  /*29b0*/  IMAD.MOV.U32 R10, RZ, RZ, 0x0 ;  /* 0x00000000ff0a7424 */ /* 0x000fe400078e00ff */
[----:B------:R-:W-:-:S10]  /*29c0*/  IMAD.MOV.U32 R11, RZ, RZ, -0x80000 ;  /* 0xfff80000ff0b7424 */ /* 0x000fd400078e00ff */
[----:B------:R-:W-:Y:S05]  /*29d0*/  @!P0 BRA `(.L_x_22) ;  /* 0x0000000000408947 */ /* 0x000fea0003800000 */
[----:B------:R-:W-:Y:S02]  /*29e0*/  ISETP.NE.AND P0, PT, R6, 0x7ff00000, PT ;  /* 0x7ff000000600780c */ /* 0x000fe40003f05270 */
[----:B------:R-:W-:Y:S02]  /*29f0*/  LOP3.LUT R9, R37, 0x80000000, R9, 0x48, !PT ;  /* 0x8000000025097812 */ /* 0x000fe400078e4809 */
[----:B------:R-:W-:-:S13]  /*2a00*/  ISETP.EQ.OR P0, PT, R5, RZ, !P0 ;  /* 0x000000ff0500720c */ /* 0x000fda0004702670 */
[----:B------:R-:W-:Y:S01]  /*2a10*/  @P0 LOP3.LUT R5, R9, 0x7ff00000, RZ, 0xfc, !PT ;  /* 0x7ff0000009050812 */ /* 0x000fe200078efcff */
[----:B------:R-:W-:Y:S01]  /*2a20*/  @!P0 IMAD.MOV.U32 R11, RZ, RZ, R9 ;  /* 0x000000ffff0b8224 */ /* 0x000fe200078e0009 */
[----:B------:R-:W-:Y:S01]  /*2a30*/  @!P0 MOV R10, RZ ;  /* 0x000000ff000a8202 */ /* 0x000fe20000000f00 */
[----:B------:R-:W-:Y:S01]  /*2a40*/  @P0 IMAD.MOV.U32 R10, RZ, RZ, RZ ;  /* 0x000000ffff0a0224 */ /* 0x000fe200078e00ff */
[----:B------:R-:W-:Y:S01]  /*2a50*/  @P0 MOV R11, R5 ;  /* 0x00000005000b0202 */ /* 0x000fe20000000f00 */
[----:B------:R-:W-:Y:S06]  /*2a60*/  BRA `(.L_x_22) ;  /* 0x00000000001c7947 */ /* 0x000fec0003800000 */
.L_x_24:
[----:B------:R-:W-:Y:S01]  /*2a70*/  LOP3.LUT R5, R9, 0x80000, RZ, 0xfc, !PT ;  /* 0x0008000009057812 */ /* 0x000fe200078efcff */
[----:B------:R-:W-:-:S04]  /*2a80*/  IMAD.MOV.U32 R10, RZ, RZ, R8 ;  /* 0x000000ffff0a7224 */ /* 0x000fc800078e0008 */
[----:B------:R-:W-:Y:S01]  /*2a90*/  IMAD.MOV.U32 R11, RZ, RZ, R5 ;  /* 0x000000ffff0b7224 */ /* 0x000fe200078e0005 */
[----:B------:R-:W-:Y:S06]  /*2aa0*/  BRA `(.L_x_22) ;  /* 0x00000000000c7947 */ /* 0x000fec0003800000 */
.L_x_23:
[----:B------:R-:W-:Y:S02]  /*2ab0*/  LOP3.LUT R5, R37, 0x80000, RZ, 0xfc, !PT ;  /* 0x0008000025057812 */ /* 0x000fe400078efcff */
[----:B------:R-:W-:-:S03]  /*2ac0*/  MOV R10, R36 ;  /* 0x00000024000a7202 */ /* 0x000fc60000000f00 */
[----:B------:R-:W-:-:S07]  /*2ad0*/  IMAD.MOV.U32 R11, RZ, RZ, R5 ;  /* 0x000000ffff0b7224 */ /* 0x000fce00078e0005 */
.L_x_22:
[----:B------:R-:W-:Y:S01]  /*2ae0*/  IMAD.MOV.U32 R5, RZ, RZ, 0x0 ;  /* 0x00000000ff057424 */ /* 0x000fe200078e00ff */
[----:B------:R-:W-:Y:S01]  /*2af0*/  MOV R7, R11 ;  /* 0x0000000b00077202 */ /* 0x000fe20000000f00 */
[----:B------:R-:W-:Y:S02]  /*2b00*/  IMAD.MOV.U32 R6, RZ, RZ, R10 ;  /* 0x000000ffff067224 */ /* 0x000fe400078e000a */
[----:B------:R-:W-:Y:S05]  /*2b10*/  RET.REL.NODEC R4 `(_Z8B_kernelPdS_S_dm) ;  /* 0xffffffd404387950 */ /* 0x000fea0003c3ffff */
        .weak           $__internal_1_$__cuda_sm20_dsqrt_rn_f64_mediumpath_v1
        .type           $__internal_1_$__cuda_sm20_dsqrt_rn_f64_mediumpath_v1,@function
        .size           $__internal_1_$__cuda_sm20_dsqrt_rn_f64_mediumpath_v1,(.L_x_49 - $__internal_1_$__cuda_sm20_dsqrt_rn_f64_mediumpath_v1)
$__internal_1_$__cuda_sm20_dsqrt_rn_f64_mediumpath_v1:
[----:B------:R-:W-:-:S13]  /*2b20*/  ISETP.GE.U32.AND P0, PT, R14, -0x3400000, PT ;  /* 0xfcc000000e00780c */ /* 0x000fda0003f06070 */
[----:B------:R-:W-:Y:S05]  /*2b30*/  @!P0 BRA `(.L_x_25) ;  /* 0x0000000000208947 */ /* 0x000fea0003800000 */
[----:B------:R-:W-:-:S10]  /*2b40*/  DFMA.RM R10, R10, R6, R12 ;  /* 0x000000060a0a722b */ /* 0x000fd4000000400c */
[----:B------:R-:W-:-:S05]  /*2b50*/  IADD3 R6, P0, PT, R10, 0x1, RZ ;  /* 0x000000010a067810 */ /* 0x000fca0007f1e0ff */
[----:B------:R-:W-:-:S06]  /*2b60*/  IMAD.X R7, RZ, RZ, R11, P0 ;  /* 0x000000ffff077224 */ /* 0x000fcc00000e060b */
[----:B------:R-:W-:-:S08]  /*2b70*/  DFMA.RP R8, -R10, R6, R8 ;  /* 0x000000060a08722b */ /* 0x000fd00000008108 */
[----:B------:R-:W-:-:S06]  /*2b80*/  DSETP.GT.AND P0, PT, R8, RZ, PT ;  /* 0x000000ff0800722a */ /* 0x000fcc0003f04000 */
[----:B------:R-:W-:Y:S02]  /*2b90*/  FSEL R12, R6, R10, P0 ;  /* 0x0000000a060c7208 */ /* 0x000fe40000000000 */
[----:B------:R-:W-:Y:S01]  /*2ba0*/  FSEL R13, R7, R11, P0 ;  /* 0x0000000b070d7208 */ /* 0x000fe20000000000 */
[----:B------:R-:W-:Y:S06]  /*2bb0*/  BRA `(.L_x_26) ;  /* 0x0000000000647947 */ /* 0x000fec0003800000 */
.L_x_25:
[----:B------:R-:W-:-:S14]  /*2bc0*/  DSETP.NE.AND P0, PT, R8, RZ, PT ;  /* 0x000000ff0800722a */ /* 0x000fdc0003f05000 */
[----:B------:R-:W-:Y:S05]  /*2bd0*/  @!P0 BRA `(.L_x_27) ;  /* 0x0000000000588947 */ /* 0x000fea0003800000 */
[----:B------:R-:W-:-:S13]  /*2be0*/  ISETP.GE.AND P0, PT, R9, RZ, PT ;  /* 0x000000ff0900720c */ /* 0x000fda0003f06270 */
[----:B------:R-:W-:Y:S01]  /*2bf0*/  @!P0 MOV R12, 0x0 ;  /* 0x00000000000c8802 */ /* 0x000fe20000000f00 */
[----:B------:R-:W-:Y:S01]  /*2c00*/  @!P0 IMAD.MOV.U32 R13, RZ, RZ, -0x80000 ;  /* 0xfff80000ff0d8424 */ /* 0x000fe200078e00ff */
[----:B------:R-:W-:Y:S06]  /*2c10*/  @!P0 BRA `(.L_x_26) ;  /* 0x00000000004c8947 */ /* 0x000fec0003800000 */
[----:B------:R-:W-:-:S13]  /*2c20*/  ISETP.GT.AND P0, PT, R9, 0x7fefffff, PT ;  /* 0x7fefffff0900780c */ /* 0x000fda0003f04270 */
[----:B------:R-:W-:Y:S05]  /*2c30*/  @P0 BRA `(.L_x_27) ;  /* 0x0000000000400947 */ /* 0x000fea0003800000 */
[----:B------:R-:W-:Y:S01]  /*2c40*/  DMUL R12, R8, 8.11296384146066816958e+31 ;  /* 0x46900000080c7828 */ /* 0x000fe20000000000 */
[----:B------:R-:W-:Y:S01]  /*2c50*/  IMAD.MOV.U32 R10, RZ, RZ, RZ ;  /* 0x000000ffff0a7224 */ /* 0x000fe200078e00ff */
[----:B------:R-:W-:Y:S01]  /*2c60*/  MOV R6, 0x0 ;  /* 0x0000000000067802 */ /* 0x000fe20000000f00 */
[----:B------:R-:W-:-:S03]  /*2c70*/  IMAD.MOV.U32 R7, RZ, RZ, 0x3fd80000 ;  /* 0x3fd80000ff077424 */ /* 0x000fc600078e00ff */
[----:B------:R-:W0:Y:S02]  /*2c80*/  MUFU.RSQ64H R11, R13 ;  /* 0x0000000d000b7308 */ /* 0x000e240000001c00 */
[----:B0-----:R-:W-:-:S08]  /*2c90*/  DMUL R8, R10, R10 ;  /* 0x0000000a0a087228 */ /* 0x001fd00000000000 */
[----:B------:R-:W-:-:S08]  /*2ca0*/  DFMA R8, R12, -R8, 1 ;  /* 0x3ff000000c08742b */ /* 0x000fd00000000808 */
[----:B------:R-:W-:Y:S02]  /*2cb0*/  DFMA R6, R8, R6, 0.5 ;  /* 0x3fe000000806742b */ /* 0x000fe40000000006 */
[----:B------:R-:W-:-:S08]  /*2cc0*/  DMUL R8, R10, R8 ;  /* 0x000000080a087228 */ /* 0x000fd00000000000 */
[----:B------:R-:W-:-:S08]  /*2cd0*/  DFMA R8, R6, R8, R10 ;  /* 0x000000080608722b */ /* 0x000fd0000000000a */
[----:B------:R-:W-:Y:S02]  /*2ce0*/  DMUL R6, R12, R8 ;  /* 0x000000080c067228 */ /* 0x000fe40000000000 */
[----:B------:R-:W-:-:S06]  /*2cf0*/  VIADD R9, R9, 0xfff00000 ;  /* 0xfff0000009097836 */ /* 0x000fcc0000000000 */
[----:B------:R-:W-:-:S08]  /*2d00*/  DFMA R10, R6, -R6, R12 ;  /* 0x80000006060a722b */ /* 0x000fd0000000000c */
[----:B------:R-:W-:-:S10]  /*2d10*/  DFMA R12, R8, R10, R6 ;  /* 0x0000000a080c722b */ /* 0x000fd40000000006 */
[----:B------:R-:W-:Y:S01]  /*2d20*/  IADD3 R13, PT, PT, R13, -0x3500000, RZ ;  /* 0xfcb000000d0d7810 */ /* 0x000fe20007ffe0ff */
[----:B------:R-:W-:Y:S06]  /*2d30*/  BRA `(.L_x_26) ;  /* 0x0000000000047947 */ /* 0x000fec0003800000 */
.L_x_27:
[----:B------:R-:W-:-:S11]  /*2d40*/  DADD R12, R8, R8 ;  /* 0x00000000080c7229 */ /* 0x000fd60000000008 */
.L_x_26:
[----:B------:R-:W-:-:S04]  /*2d50*/  IMAD.MOV.U32 R5, RZ, RZ, 0x0 ;  /* 0x00000000ff057424 */ /* 0x000fc800078e00ff */
[----:B------:R-:W-:Y:S05]  /*2d60*/  RET.REL.NODEC R4 `(_Z8B_kernelPdS_S_dm) ;  /* 0xffffffd004a47950 */ /* 0x000fea0003c3ffff */
.L_x_28:
[----:B------:R-:W-:-:S00]  /*2d70*/  BRA `(.L_x_28) ;  /* 0xfffffffc00fc7947 */ /* 0x000fc0000383ffff */
[----:B------:R-:W-:-:S00]  /*2d80*/  NOP ;  /* 0x0000000000007918 */ /* 0x000fc00000000000 */
[----:B------:R-:W-:-:S00]  /*2d90*/  NOP ;  /* 0x0000000000007918 */ /* 0x000fc00000000000 */
[----:B------:R-:W-:-:S00]  /*2da0*/  NOP ;  /* 0x0000000000007918 */ /* 0x000fc00000000000 */
[----:B------:R-:W-:-:S00]  /*2db0*/  NOP ;  /* 0x0000000000007918 */ /* 0x000fc00000000000 */
[----:B------:R-:W-:-:S00]  /*2dc0*/  NOP ;  /* 0x0000000000007918 */ /* 0x000fc00000000000 */
[----:B------:R-:W-:-:S00]  /*2dd0*/  NOP ;  /* 0x0000000000007918 */ /* 0x000fc00000000000 */
[----:B------:R-:W-:-:S00]  /*2de0*/  NOP ;  /* 0x0000000000007918 */ /* 0x000fc00000000000 */
[----:B------:R-:W-:-:S00]  /*2df0*/  NOP ;  /* 0x0000000000007918 */ /* 0x000fc00000000000 */
.L_x_49:


//--------------------- .text._Z10reduce0arrPd    --------------------------
	.section	.text._Z10reduce0arrPd,"ax",@progbits
	.align	128
        .global         _Z10reduce0arrPd
        .type           _Z10reduce0arrPd,@function
        .size           _Z10reduce0arrPd,(.L_x_53 - _Z10reduce0arrPd)
        .other          _Z10reduce0arrPd,@"STO_CUDA_ENTRY STV_DEFAULT"
_Z10reduce0arrPd:
.text._Z10reduce0arrPd:
[----:B------:R-:W-:Y:S01]  /*0000*/  LDC R1, c[0x0][0x37c] ;  /* 0x0000df00ff017b82 */ /* 0x000fe20000000800 */
[----:B------:R-:W0:Y:S07]  /*0010*/  S2R R11, SR_TID.X ;  /* 0x00000000000b7919 */ /* 0x000e2e0000002100 */
[----:B------:R-:W0:Y:S01]  /*0020*/  LDC.64 R2, c[0x0][0x380] ;  /* 0x0000e000ff027b82 */ /* 0x000e220000000a00 */
[----:B------:R-:W1:Y:S01]  /*0030*/  LDCU UR6, c[0x0][0x360] ;  /* 0x00006c00ff0677ac */ /* 0x000e620008000800 */
[----:B------:R-:W-:Y:S01]  /*0040*/  IMAD.MOV.U32 R13, RZ, RZ, RZ ;  /* 0x000000ffff0d7224 */ /* 0x000fe200078e00ff */
[----:B------:R-:W2:Y:S01]  /*0050*/  LDCU.64 UR4, c[0x0][0x358] ;  /* 0x00006b00ff0477ac */ /* 0x000ea20008000a00 */
[----:B-1----:R-:W-:-:S02]  /*0060*/  IMAD.U32 R0, RZ, RZ, UR6 ;  /* 0x00000006ff007e24 */ /* 0x002fc4000f8e00ff */
[----:B0-2---:R-:W-:-:S07]  /*0070*/  IMAD.WIDE.U32 R2, R11, 0x8, R2 ;  /* 0x000000080b027825 */ /* 0x005fce00078e0002 */
.L_x_29:
[----:B------:R-:W-:-:S04]  /*0080*/  ISETP.GT.U32.AND P0, PT, R0, R11, PT ;  /* 0x0000000b0000720c */ /* 0x000fc80003f04070 */
[----:B------:R-:W-:-:S13]  /*0090*/  ISETP.GT.U32.AND.EX P0, PT, R13, RZ, PT, P0 ;  /* 0x000000ff0d00720c */ /* 0x000fda0003f04100 */
[C---:B------:R-:W-:Y:S01]  /*00a0*/  @P0 LEA R8, P1, R0.reuse, R2, 0x3 ;  /* 0x0000000200080211 */ /* 0x040fe200078218ff */
[----:B------:R-:W2:Y:S03]  /*00b0*/  @P0 LDG.E.64 R6, desc[UR4][R2.64] ;  /* 0x0000000402060981 */ /* 0x000ea6000c1e1b00 */
[----:B------:R-:W-:-:S05]  /*00c0*/  @P0 LEA.HI.X R9, R0, R3, R13, 0x3, P1 ;  /* 0x0000000300090211 */ /* 0x000fca00008f1c0d */
[----:B------:R-:W2:Y:S02]  /*00d0*/  @P0 LDG.E.64 R4, desc[UR4][R8.64] ;  /* 0x0000000408040981 */ /* 0x000ea4000c1e1b00 */
[----:B--2---:R-:W-:-:S07]  /*00e0*/  @P0 DADD R4, R4, R6 ;  /* 0x0000000004040229 */ /* 0x004fce0000000006 */
[----:B------:R0:W-:Y:S01]  /*00f0*/  @P0 STG.E.64 desc[UR4][R2.64], R4 ;  /* 0x0000000402000986 */ /* 0x0001e2000c101b04 */
[----:B------:R-:W-:Y:S01]  /*0100*/  BAR.SYNC.DEFER_BLOCKING 0x0 ;  /* 0x0000000000007b1d */ /* 0x000fe20000010000 */
[----:B------:R-:W-:-:S04]  /*0110*/  ISETP.GT.U32.AND P0, PT, R0, 0x1, PT ;  /* 0x000000010000780c */ /* 0x000fc80003f04070 */
[----:B------:R-:W-:Y:S02]  /*0120*/  ISETP.GT.U32.AND.EX P0, PT, R13, RZ, PT, P0 ;  /* 0x000000ff0d00720c */ /* 0x000fe40003f04100 */
[--C-:B------:R-:W-:Y:S02]  /*0130*/  SHF.R.U32.HI R6, RZ, 0x1, R13.reuse ;  /* 0x00000001ff067819 */ /* 0x100fe4000001160d */
[----:B------:R-:W-:-:S03]  /*0140*/  SHF.R.U64 R0, R0, 0x1, R13 ;  /* 0x0000000100007819 */ /* 0x000fc6000000120d */
[----:B------:R-:W-:-:S06]  /*0150*/  IMAD.MOV.U32 R13, RZ, RZ, R6 ;  /* 0x000000ffff0d7224 */ /* 0x000fcc00078e0006 */
[----:B0-----:R-:W-:Y:S05]  /*0160*/  @P0 BRA `(.L_x_29) ;  /* 0xfffffffc00c40947 */ /* 0x001fea000383ffff */
[----:B------:R-:W-:Y:S05]  /*0170*/  EXIT ;  /* 0x000000000000794d */ /* 0x000fea0003800000 */
.L_x_30:
        /* <DEDUP_REMOVED lines=16> */
.L_x_53:


//--------------------- .text._Z9A2_kernelPdS_S_dS_m --------------------------
	.section	.text._Z9A2_kernelPdS_S_dS_m,"ax",@progbits
	.align	128
        .global         _Z9A2_kernelPdS_S_dS_m
        .type           _Z9A2_kernelPdS_S_dS_m,@function
        .size           _Z9A2_kernelPdS_S_dS_m,(.L_x_51 - _Z9A2_kernelPdS_S_dS_m)
        .other          _Z9A2_kernelPdS_S_dS_m,@"STO_CUDA_ENTRY STV_DEFAULT"
_Z9A2_kernelPdS_S_dS_m:
.text._Z9A2_kernelPdS_S_dS_m:
[----:B------:R-:W-:Y:S01]  /*0000*/  LDC R1, c[0x0][0x37c] ;  /* 0x0000df00ff017b82 */ /* 0x000fe20000000800 */
[----:B------:R-:W0:Y:S07]  /*0010*/  S2R R26, SR_CTAID.X ;  /* 0x00000000001a7919 */ /* 0x000e2e0000002500 */
[----:B------:R-:W1:Y:S01]  /*0020*/  LDC.64 R14, c[0x0][0x380] ;  /* 0x0000e000ff0e7b82 */ /* 0x000e620000000a00 */
[----:B------:R-:W2:Y:S07]  /*0030*/  LDCU.64 UR8, c[0x0][0x358] ;  /* 0x00006b00ff0877ac */ /* 0x000eae0008000a00 */
[----:B------:R-:W2:Y:S01]  /*0040*/  LDC.64 R6, c[0x0][0x380] ;  /* 0x0000e000ff067b82 */ /* 0x000ea20000000a00 */
[----:B0-----:R-:W-:Y:S01]  /*0050*/  IMAD R24, R26, 0x3, RZ ;  /* 0x000000031a187824 */ /* 0x001fe200078e02ff */
[----:B--2---:R-:W2:Y:S03]  /*0060*/  LDG.E.64 R12, desc[UR8][R6.64+0x8] ;  /* 0x00000808060c7981 */ /* 0x004ea6000c1e1b00 */
[----:B-1----:R-:W-:Y:S01]  /*0070*/  IMAD.WIDE R14, R24, 0x8, R14 ;  /* 0x00000008180e7825 */ /* 0x002fe200078e020e */
[----:B------:R-:W3:Y:S04]  /*0080*/  LDG.E.64 R10, desc[UR8][R6.64] ;  /* 0x00000008060a7981 */ /* 0x000ee8000c1e1b00 */
[----:B------:R-:W2:Y:S04]  /*0090*/  LDG.E.64 R4, desc[UR8][R14.64+0x20] ;  /* 0x000020080e047981 */ /* 0x000ea8000c1e1b00 */
[----:B------:R-:W3:Y:S04]  /*00a0*/  LDG.E.64 R2, desc[UR8][R14.64+0x18] ;  /* 0x000018080e027981 */ /* 0x000ee8000c1e1b00 */
[----:B------:R-:W4:Y:S04]  /*00b0*/  LDG.E.64 R8, desc[UR8][R6.64+0x10] ;  /* 0x0000100806087981 */ /* 0x000f28000c1e1b00 */
[----:B------:R0:W4:Y:S02]  /*00c0*/  LDG.E.64 R16, desc[UR8][R14.64+0x28] ;  /* 0x000028080e107981 */ /* 0x000124000c1e1b00 */
[----:B0-----:R-:W-:-:S02]  /*00d0*/  IMAD.MOV.U32 R14, RZ, RZ, 0x0 ;  /* 0x00000000ff0e7424 */ /* 0x001fc400078e00ff */
[----:B------:R-:W-:Y:S01]  /*00e0*/  IMAD.MOV.U32 R15, RZ, RZ, 0x3fd80000 ;  /* 0x3fd80000ff0f7424 */ /* 0x000fe200078e00ff */
        /* <DEDUP_REMOVED lines=9> */
[----:B------:R-:W-:-:S06]  /*0180*/  VIADD R4, R3, 0xfcb00000 ;  /* 0xfcb0000003047836 */ /* 0x000fcc0000000000 */
        /* <DEDUP_REMOVED lines=12> */
[----:B------:R-:W-:-:S07]  /*0250*/  MOV R0, 0x270 ;  /* 0x0000027000007802 */ /* 0x000fce0000000f00 */
[----:B------:R-:W-:Y:S05]  /*0260*/  CALL.REL.NOINC `($__internal_3_$__cuda_sm20_dsqrt_rn_f64_mediumpath_v1) ;  /* 0x0000001000687944 */ /* 0x000fea0003c00000 */
.L_x_31:
[----:B------:R-:W0:Y:S02]  /*0270*/  LDC.64 R4, c[0x0][0x390] ;  /* 0x0000e400ff047b82 */ /* 0x000e240000000a00 */
[----:B0-----:R-:W2:Y:S01]  /*0280*/  LDG.E.64 R4, desc[UR8][R4.64] ;  /* 0x0000000804047981 */ /* 0x001ea2000c1e1b00 */
        /* <DEDUP_REMOVED lines=19> */
[----:B------:R-:W-:Y:S05]  /*03c0*/  CALL.REL.NOINC `($__internal_2_$__cuda_sm20_div_rn_f64_full) ;  /* 0x0000000800a47944 */ /* 0x000fea0003c00000 */
[----:B------:R-:W-:Y:S02]  /*03d0*/  IMAD.MOV.U32 R2, RZ, RZ, R28 ;  /* 0x000000ffff027224 */ /* 0x000fe400078e001c */
[----:B------:R-:W-:-:S07]  /*03e0*/  IMAD.MOV.U32 R3, RZ, RZ, R29 ;  /* 0x000000ffff037224 */ /* 0x000fce00078e001d */
.L_x_32:
[----:B------:R-:W0:Y:S01]  /*03f0*/  LDC.64 R4, c[0x0][0x388] ;  /* 0x0000e200ff047b82 */ /* 0x000e220000000a00 */
[----:B------:R-:W1:Y:S01]  /*0400*/  LDCU.64 UR4, c[0x0][0x398] ;  /* 0x00007300ff0477ac */ /* 0x000e620008000a00 */
[----:B0-----:R-:W-:-:S05]  /*0410*/  IMAD.WIDE R24, R24, 0x8, R4 ;  /* 0x0000000818187825 */ /* 0x001fca00078e0204 */
[----:B------:R-:W1:Y:S01]  /*0420*/  LDG.E.64 R4, desc[UR8][R24.64+0x18] ;  /* 0x0000180818047981 */ /* 0x000e62000c1e1b00 */
[----:B------:R-:W0:Y:S01]  /*0430*/  LDC.64 R16, c[0x0][0x390] ;  /* 0x0000e400ff107b82 */ /* 0x000e220000000a00 */
[----:B------:R-:W-:-:S08]  /*0440*/  DMUL R2, R10, R2 ;  /* 0x000000020a027228 */ /* 0x000fd00000000000 */
[----:B-1----:R-:W-:-:S07]  /*0450*/  DFMA R2, R2, UR4, R4 ;  /* 0x0000000402027c2b */ /* 0x002fce0008000004 */
[----:B------:R1:W-:Y:S04]  /*0460*/  STG.E.64 desc[UR8][R24.64+0x18], R2 ;  /* 0x0000180218007986 */ /* 0x0003e8000c101b08 */
        /* <DEDUP_REMOVED lines=11> */
[----:B-1----:R-:W-:-:S10]  /*0520*/  DFMA R2, R18, R14, R4 ;  /* 0x0000000e1202722b */ /* 0x002fd40000000004 */
[----:B------:R-:W-:-:S05]  /*0530*/  FFMA R0, RZ, R7, R3 ;  /* 0x00000007ff007223 */ /* 0x000fca0000000003 */
[----:B------:R-:W-:-:S13]  /*0540*/  FSETP.GT.AND P0, PT, |R0|, 1.469367938527859385e-39, PT ;  /* 0x001000000000780b */ /* 0x000fda0003f04200 */
[----:B------:R-:W-:Y:S05]  /*0550*/  @P0 BRA P1, `(.L_x_33) ;  /* 0x0000000000180947 */ /* 0x000fea0000800000 */
[----:B------:R-:W-:Y:S01]  /*0560*/  IMAD.MOV.U32 R14, RZ, RZ, R6 ;  /* 0x000000ffff0e7224 */ /* 0x000fe200078e0006 */
[----:B------:R-:W-:Y:S02]  /*0570*/  MOV R19, R7 ;  /* 0x0000000700137202 */ /* 0x000fe40000000f00 */
[----:B------:R-:W-:-:S07]  /*0580*/  MOV R0, 0x5a0 ;  /* 0x000005a000007802 */ /* 0x000fce0000000f00 */
[----:B------:R-:W-:Y:S05]  /*0590*/  CALL.REL.NOINC `($__internal_2_$__cuda_sm20_div_rn_f64_full) ;  /* 0x0000000800307944 */ /* 0x000fea0003c00000 */
[----:B------:R-:W-:Y:S02]  /*05a0*/  IMAD.MOV.U32 R2, RZ, RZ, R28 ;  /* 0x000000ffff027224 */ /* 0x000fe400078e001c */
[----:B------:R-:W-:-:S07]  /*05b0*/  IMAD.MOV.U32 R3, RZ, RZ, R29 ;  /* 0x000000ffff037224 */ /* 0x000fce00078e001d */
.L_x_33:
[----:B------:R-:W2:Y:S01]  /*05c0*/  LDG.E.64 R4, desc[UR8][R24.64+0x20] ;  /* 0x0000200818047981 */ /* 0x000ea2000c1e1b00 */
[----:B------:R-:W2:Y:S01]  /*05d0*/  LDCU.64 UR4, c[0x0][0x398] ;  /* 0x00007300ff0477ac */ /* 0x000ea20008000a00 */
[----:B------:R-:W0:Y:S01]  /*05e0*/  LDC.64 R16, c[0x0][0x390] ;  /* 0x0000e400ff107b82 */ /* 0x000e220000000a00 */
[----:B------:R-:W-:-:S08]  /*05f0*/  DMUL R2, R12, R2 ;  /* 0x000000020c027228 */ /* 0x000fd00000000000 */
[----:B--2---:R-:W-:-:S07]  /*0600*/  DFMA R2, R2, UR4, R4 ;  /* 0x0000000402027c2b */ /* 0x004fce0008000004 */
        /* <DEDUP_REMOVED lines=17> */
[----:B------:R-:W-:Y:S01]  /*0720*/  MOV R0, 0x750 ;  /* 0x0000075000007802 */ /* 0x000fe20000000f00 */
[----:B------:R-:W-:-:S07]  /*0730*/  IMAD.MOV.U32 R19, RZ, RZ, R7 ;  /* 0x000000ffff137224 */ /* 0x000fce00078e0007 */
[----:B------:R-:W-:Y:S05]  /*0740*/  CALL.REL.NOINC `($__internal_2_$__cuda_sm20_div_rn_f64_full) ;  /* 0x0000000400c47944 */ /* 0x000fea0003c00000 */
[----:B------:R-:W-:Y:S01]  /*0750*/  IMAD.MOV.U32 R2, RZ, RZ, R28 ;  /* 0x000000ffff027224 */ /* 0x000fe200078e001c */
[----:B------:R-:W-:-:S07]  /*0760*/  MOV R3, R29 ;  /* 0x0000001d00037202 */ /* 0x000fce0000000f00 */
.L_x_34:
[----:B------:R-:W2:Y:S01]  /*0770*/  LDG.E.64 R14, desc[UR8][R24.64+0x28] ;  /* 0x00002808180e7981 */ /* 0x000ea2000c1e1b00 */
[----:B------:R-:W2:Y:S01]  /*0780*/  LDC.64 R16, c[0x0][0x398] ;  /* 0x0000e600ff107b82 */ /* 0x000ea20000000a00 */
[----:B------:R-:W-:Y:S01]  /*0790*/  DMUL R2, R8, R2 ;  /* 0x0000000208027228 */ /* 0x000fe20000000000 */
[----:B------:R-:W0:Y:S06]  /*07a0*/  LDCU.128 UR4, c[0x0][0x3a0] ;  /* 0x00007400ff0477ac */ /* 0x000e2c0008000c00 */
[----:B------:R-:W1:Y:S01]  /*07b0*/  LDC.64 R4, c[0x0][0x388] ;  /* 0x0000e200ff047b82 */ /* 0x000e620000000a00 */
[----:B--2---:R-:W-:-:S07]  /*07c0*/  DFMA R2, R2, R16, R14 ;  /* 0x000000100202722b */ /* 0x004fce000000000e */
[----:B------:R2:W-:Y:S04]  /*07d0*/  STG.E.64 desc[UR8][R24.64+0x28], R2 ;  /* 0x0000280218007986 */ /* 0x0005e8000c101b08 */
[----:B-1----:R-:W3:Y:S01]  /*07e0*/  LDG.E.64 R14, desc[UR8][R4.64] ;  /* 0x00000008040e7981 */ /* 0x002ee2000c1e1b00 */
[----:B------:R-:W3:Y:S01]  /*07f0*/  LDC.64 R16, c[0x0][0x3a0] ;  /* 0x0000e800ff107b82 */ /* 0x000ee20000000a00 */
[----:B0-----:R-:W-:Y:S02]  /*0800*/  USHF.L.U32 UR12, UR6, 0x3, URZ ;  /* 0x00000003060c7899 */ /* 0x001fe400080006ff */
[----:B------:R-:W-:Y:S02]  /*0810*/  USHF.L.U64.HI UR13, UR6, 0x3, UR7 ;  /* 0x00000003060d7899 */ /* 0x000fe40008010207 */
[----:B------:R-:W-:-:S04]  /*0820*/  UIADD3 UR10, UP0, UPT, UR12, UR4, URZ ;  /* 0x000000040c0a7290 */ /* 0x000fc8000ff1e0ff */
[----:B------:R-:W-:Y:S01]  /*0830*/  UIADD3.X UR11, UPT, UPT, UR13, UR5, URZ, UP0, !UPT ;  /* 0x000000050d0b7290 */ /* 0x000fe200087fe4ff */
[----:B--2---:R-:W0:Y:S01]  /*0840*/  LDC.64 R24, c[0x0][0x390] ;  /* 0x0000e400ff187b82 */ /* 0x004e220000000a00 */
[----:B---3--:R1:W-:Y:S04]  /*0850*/  STG.E.64 desc[UR8][R16.64], R14 ;  /* 0x0000000e10007986 */ /* 0x0083e8000c101b08 */
[----:B------:R-:W2:Y:S01]  /*0860*/  LDG.E.64 R18, desc[UR8][R4.64+0x8] ;  /* 0x0000080804127981 */ /* 0x000ea2000c1e1b00 */
[----:B------:R-:W-:Y:S02]  /*0870*/  IMAD.U32 R20, RZ, RZ, UR10 ;  /* 0x0000000aff147e24 */ /* 0x000fe4000f8e00ff */
[----:B------:R-:W-:Y:S01]  /*0880*/  IMAD.U32 R21, RZ, RZ, UR11 ;  /* 0x0000000bff157e24 */ /* 0x000fe2000f8e00ff */
[----:B------:R-:W-:-:S04]  /*0890*/  ULEA UR4, UP0, UR6, UR4, 0x4 ;  /* 0x0000000406047291 */ /* 0x000fc8000f8020ff */
[----:B------:R-:W-:Y:S01]  /*08a0*/  ULEA.HI.X UR5, UR6, UR5, UR7, 0x4, UP0 ;  /* 0x0000000506057291 */ /* 0x000fe200080f2407 */
[----:B--2---:R2:W-:Y:S04]  /*08b0*/  STG.E.64 desc[UR8][R20.64], R18 ;  /* 0x0000001214007986 */ /* 0x0045e8000c101b08 */
[----:B------:R3:W4:Y:S01]  /*08c0*/  LDG.E.64 R2, desc[UR8][R4.64+0x10] ;  /* 0x0000100804027981 */ /* 0x000722000c1e1b00 */
[----:B------:R-:W-:Y:S02]  /*08d0*/  IMAD.U32 R22, RZ, RZ, UR4 ;  /* 0x00000004ff167e24 */ /* 0x000fe4000f8e00ff */
[----:B------:R-:W-:Y:S02]  /*08e0*/  IMAD.U32 R23, RZ, RZ, UR5 ;  /* 0x00000005ff177e24 */ /* 0x000fe4000f8e00ff */
[----:B0-----:R-:W-:Y:S01]  /*08f0*/  IMAD.WIDE.U32 R24, R26, 0x8, R24 ;  /* 0x000000081a187825 */ /* 0x001fe200078e0018 */
[----:B-1----:R-:W3:Y:S03]  /*0900*/  MUFU.RCP64H R17, R7 ;  /* 0x0000000700117308 */ /* 0x002ee60000001800 */
[----:B------:R-:W-:-:S06]  /*0910*/  IMAD.MOV.U32 R16, RZ, RZ, 0x1 ;  /* 0x00000001ff107424 */ /* 0x000fcc00078e00ff */
[----:B---3--:R-:W-:-:S08]  /*0920*/  DFMA R4, R16, -R6, 1 ;  /* 0x3ff000001004742b */ /* 0x008fd00000000806 */
[----:B------:R-:W-:Y:S01]  /*0930*/  DFMA R4, R4, R4, R4 ;  /* 0x000000040404722b */ /* 0x000fe20000000004 */
[----:B----4-:R0:W-:Y:S04]  /*0940*/  STG.E.64 desc[UR8][R22.64], R2 ;  /* 0x0000000216007986 */ /* 0x0101e8000c101b08 */
[----:B------:R-:W3:Y:S03]  /*0950*/  LDG.E.64 R14, desc[UR8][R24.64+0x8] ;  /* 0x00000808180e7981 */ /* 0x000ee6000c1e1b00 */
[----:B------:R-:W-:-:S08]  /*0960*/  DFMA R4, R16, R4, R16 ;  /* 0x000000041004722b */ /* 0x000fd00000000010 */
[----:B------:R-:W-:-:S08]  /*0970*/  DFMA R16, R4, -R6, 1 ;  /* 0x3ff000000410742b */ /* 0x000fd00000000806 */
[----:B--2---:R-:W-:-:S08]  /*0980*/  DFMA R18, R4, R16, R4 ;  /* 0x000000100412722b */ /* 0x004fd00000000004 */
[----:B---3--:R-:W-:-:S08]  /*0990*/  DMUL R4, R18, -R14 ;  /* 0x8000000e12047228 */ /* 0x008fd00000000000 */
[----:B------:R-:W-:-:S08]  /*09a0*/  DFMA R16, R4, -R6, -R14 ;  /* 0x800000060410722b */ /* 0x000fd0000000080e */
[----:B0-----:R-:W-:Y:S02]  /*09b0*/  DFMA R2, R18, R16, R4 ;  /* 0x000000101202722b */ /* 0x001fe40000000004 */
[----:B------:R-:W-:-:S08]  /*09c0*/  DADD R16, -RZ, -R14 ;  /* 0x00000000ff107229 */ /* 0x000fd0000000090e */
[----:B------:R-:W-:Y:S02]  /*09d0*/  FFMA R0, RZ, R7, R3 ;  /* 0x00000007ff007223 */ /* 0x000fe40000000003 */
[----:B------:R-:W-:-:S03]  /*09e0*/  FSETP.GEU.AND P1, PT, |R17|, 6.5827683646048100446e-37, PT ;  /* 0x036000001100780b */ /* 0x000fc60003f2e200 */
        /* <DEDUP_REMOVED lines=8> */
.L_x_35:
[----:B------:R-:W0:Y:S01]  /*0a70*/  LDC.64 R4, c[0x0][0x3a0] ;  /* 0x0000e800ff047b82 */ /* 0x000e220000000a00 */
[----:B------:R-:W1:Y:S01]  /*0a80*/  LDCU.64 UR4, c[0x0][0x398] ;  /* 0x00007300ff0477ac */ /* 0x000e620008000a00 */
[----:B------:R-:W-:-:S08]  /*0a90*/  DMUL R2, R10, R2 ;  /* 0x000000020a027228 */ /* 0x000fd00000000000 */
[----:B-1----:R-:W-:Y:S01]  /*0aa0*/  DMUL R2, R2, UR4 ;  /* 0x0000000402027c28 */ /* 0x002fe20008000000 */
        /* <DEDUP_REMOVED lines=10> */
[----:B--2---:R-:W-:-:S08]  /*0b50*/  DMUL R14, R18, -R4 ;  /* 0x80000004120e7228 */ /* 0x004fd00000000000 */
        /* <DEDUP_REMOVED lines=13> */
.L_x_36:
[----:B------:R-:W0:Y:S01]  /*0c30*/  LDCU.64 UR4, c[0x0][0x398] ;  /* 0x00007300ff0477ac */ /* 0x000e220008000a00 */
[----:B------:R-:W-:Y:S01]  /*0c40*/  DMUL R2, R12, R2 ;  /* 0x000000020c027228 */ /* 0x000fe20000000000 */
[----:B------:R-:W-:-:S04]  /*0c50*/  IADD3 R10, P0, PT, R10, UR12, RZ ;  /* 0x0000000c0a0a7c10 */ /* 0x000fc8000ff1e0ff */
[----:B------:R-:W-:-:S03]  /*0c60*/  IADD3.X R11, PT, PT, R11, UR13, RZ, P0, !PT ;  /* 0x0000000d0b0b7c10 */ /* 0x000fc600087fe4ff */
[----:B0-----:R-:W-:-:S07]  /*0c70*/  DMUL R2, R2, UR4 ;  /* 0x0000000402027c28 */ /* 0x001fce0008000000 */
        /* <DEDUP_REMOVED lines=9> */
[----:B--2---:R-:W-:Y:S02]  /*0d10*/  DMUL R4, R14, -R24 ;  /* 0x800000180e047228 */ /* 0x004fe40000000000 */
[----:B------:R-:W-:-:S06]  /*0d20*/  DADD R16, -RZ, -R24 ;  /* 0x00000000ff107229 */ /* 0x000fcc0000000918 */
[----:B------:R-:W-:-:S04]  /*0d30*/  DFMA R12, R4, -R6, -R24 ;  /* 0x80000006040c722b */ /* 0x000fc80000000818 */
[----:B------:R-:W-:-:S04]  /*0d40*/  FSETP.GEU.AND P1, PT, |R17|, 6.5827683646048100446e-37, PT ;  /* 0x036000001100780b */ /* 0x000fc80003f2e200 */
[----:B0-----:R-:W-:-:S10]  /*0d50*/  DFMA R2, R14, R12, R4 ;  /* 0x0000000c0e02722b */ /* 0x001fd40000000004 */
[----:B------:R-:W-:-:S05]  /*0d60*/  FFMA R0, RZ, R7, R3 ;  /* 0x00000007ff007223 */ /* 0x000fca0000000003 */
[----:B------:R-:W-:-:S13]  /*0d70*/  FSETP.GT.AND P0, PT, |R0|, 1.469367938527859385e-39, PT ;  /* 0x001000000000780b */ /* 0x000fda0003f04200 */
[----:B------:R-:W-:Y:S05]  /*0d80*/  @P0 BRA P1, `(.L_x_37) ;  /* 0x0000000000180947 */ /* 0x000fea0000800000 */
[----:B------:R-:W-:Y:S01]  /*0d90*/  IMAD.MOV.U32 R14, RZ, RZ, R6 ;  /* 0x000000ffff0e7224 */ /* 0x000fe200078e0006 */
[----:B------:R-:W-:Y:S01]  /*0da0*/  MOV R0, 0xdd0 ;  /* 0x00000dd000007802 */ /* 0x000fe20000000f00 */
[----:B------:R-:W-:-:S07]  /*0db0*/  IMAD.MOV.U32 R19, RZ, RZ, R7 ;  /* 0x000000ffff137224 */ /* 0x000fce00078e0007 */
[----:B------:R-:W-:Y:S05]  /*0dc0*/  CALL.REL.NOINC `($__internal_2_$__cuda_sm20_div_rn_f64_full) ;  /* 0x0000000000247944 */ /* 0x000fea0003c00000 */
[----:B------:R-:W-:Y:S02]  /*0dd0*/  IMAD.MOV.U32 R2, RZ, RZ, R28 ;  /* 0x000000ffff027224 */ /* 0x000fe400078e001c */
[----:B------:R-:W-:-:S07]  /*0de0*/  IMAD.MOV.U32 R3, RZ, RZ, R29 ;  /* 0x000000ffff037224 */ /* 0x000fce00078e001d */
.L_x_37:
[----:B------:R-:W0:Y:S01]  /*0df0*/  LDCU.64 UR4, c[0x0][0x398] ;  /* 0x00007300ff0477ac */ /* 0x000e220008000a00 */
[----:B------:R-:W-:Y:S01]  /*0e00*/  DMUL R2, R8, R2 ;  /* 0x0000000208027228 */ /* 0x000fe20000000000 */
[----:B------:R-:W-:-:S04]  /*0e10*/  IADD3 R4, P0, PT, R10, UR12, RZ ;  /* 0x0000000c0a047c10 */ /* 0x000fc8000ff1e0ff */
[----:B------:R-:W-:-:S03]  /*0e20*/  IADD3.X R5, PT, PT, R11, UR13, RZ, P0, !PT ;  /* 0x0000000d0b057c10 */ /* 0x000fc600087fe4ff */
[----:B0-----:R-:W-:-:S07]  /*0e30*/  DMUL R2, R2, UR4 ;  /* 0x0000000402027c28 */ /* 0x001fce0008000000 */
[----:B------:R-:W-:Y:S01]  /*0e40*/  STG.E.64 desc[UR8][R4.64+0x8], R2 ;  /* 0x0000080204007986 */ /* 0x000fe2000c101b08 */
[----:B------:R-:W-:Y:S05]  /*0e50*/  EXIT ;  /* 0x000000000000794d */ /* 0x000fea0003800000 */
        .weak           $__internal_2_$__cuda_sm20_div_rn_f64_full
        .type           $__internal_2_$__cuda_sm20_div_rn_f64_full,@function
        .size           $__internal_2_$__cuda_sm20_div_rn_f64_full,($__internal_3_$__cuda_sm20_dsqrt_rn_f64_mediumpath_v1 - $__internal_2_$__cuda_sm20_div_rn_f64_full)
$__internal_2_$__cuda_sm20_div_rn_f64_full:
[C---:B------:R-:W-:Y:S01]  /*0e60*/  FSETP.GEU.AND P0, PT, |R19|.reuse, 1.469367938527859385e-39, PT ;  /* 0x001000001300780b */ /* 0x040fe20003f0e200 */
[----:B------:R-:W-:Y:S01]  /*0e70*/  IMAD.MOV.U32 R18, RZ, RZ, R14 ;  /* 0x000000ffff127224 */ /* 0x000fe200078e000e */
[----:B------:R-:W-:Y:S01]  /*0e80*/  LOP3.LUT R4, R19, 0x7ff00000, RZ, 0xc0, !PT ;  /* 0x7ff0000013047812 */ /* 0x000fe200078ec0ff */
[----:B------:R-:W-:Y:S01]  /*0e90*/  IMAD.MOV.U32 R20, RZ, RZ, R16 ;  /* 0x000000ffff147224 */ /* 0x000fe200078e0010 */
[----:B------:R-:W-:Y:S02]  /*0ea0*/  LOP3.LUT R2, R17, 0x7ff00000, RZ, 0xc0, !PT ;  /* 0x7ff0000011027812 */ /* 0x000fe400078ec0ff */
[----:B------:R-:W-:Y:S02]  /*0eb0*/  LOP3.LUT R15, R19, 0x800fffff, RZ, 0xc0, !PT ;  /* 0x800fffff130f7812 */ /* 0x000fe400078ec0ff */
[----:B------:R-:W-:Y:S01]  /*0ec0*/  MOV R5, 0x1ca00000 ;  /* 0x1ca0000000057802 */ /* 0x000fe20000000f00 */
[----:B------:R-:W-:Y:S01]  /*0ed0*/  IMAD.MOV.U32 R3, RZ, RZ, R2 ;  /* 0x000000ffff037224 */ /* 0x000fe200078e0002 */
[----:B------:R-:W-:-:S02]  /*0ee0*/  ISETP.GE.U32.AND P1, PT, R2, R4, PT ;  /* 0x000000040200720c */ /* 0x000fc40003f26070 */
[----:B------:R-:W-:Y:S01]  /*0ef0*/  LOP3.LUT R15, R15, 0x3ff00000, RZ, 0xfc, !PT ;  /* 0x3ff000000f0f7812 */ /* 0x000fe200078efcff */
[----:B------:R-:W-:Y:S01]  /*0f00*/  @!P0 DMUL R14, R18, 8.98846567431157953865e+307 ;  /* 0x7fe00000120e8828 */ /* 0x000fe20000000000 */
[----:B------:R-:W-:Y:S02]  /*0f10*/  SEL R21, R5, 0x63400000, !P1 ;  /* 0x6340000005157807 */ /* 0x000fe40004800000 */
[----:B------:R-:W-:Y:S02]  /*0f20*/  FSETP.GEU.AND P1, PT, |R17|, 1.469367938527859385e-39, PT ;  /* 0x001000001100780b */ /* 0x000fe40003f2e200 */
[----:B------:R-:W-:Y:S01]  /*0f30*/  LOP3.LUT R21, R21, 0x800fffff, R17, 0xf8, !PT ;  /* 0x800fffff15157812 */ /* 0x000fe200078ef811 */
[----:B------:R0:W1:Y:S10]  /*0f40*/  MUFU.RCP64H R23, R15 ;  /* 0x0000000f00177308 */ /* 0x0000740000001800 */
[----:B0-----:R-:W-:Y:S05]  /*0f50*/  @P1 BRA `(.L_x_38) ;  /* 0x0000000000201947 */ /* 0x001fea0003800000 */
[----:B------:R-:W-:Y:S01]  /*0f60*/  LOP3.LUT R3, R19, 0x7ff00000, RZ, 0xc0, !PT ;  /* 0x7ff0000013037812 */ /* 0x000fe200078ec0ff */
[----:B------:R-:W-:-:S03]  /*0f70*/  IMAD.MOV.U32 R28, RZ, RZ, RZ ;  /* 0x000000ffff1c7224 */ /* 0x000fc600078e00ff */
[----:B------:R-:W-:-:S04]  /*0f80*/  ISETP.GE.U32.AND P1, PT, R2, R3, PT ;  /* 0x000000030200720c */ /* 0x000fc80003f26070 */
[----:B------:R-:W-:-:S04]  /*0f90*/  SEL R5, R5, 0x63400000, !P1 ;  /* 0x6340000005057807 */ /* 0x000fc80004800000 */
[----:B------:R-:W-:-:S04]  /*0fa0*/  LOP3.LUT R5, R5, 0x80000000, R17, 0xf8, !PT ;  /* 0x8000000005057812 */ /* 0x000fc800078ef811 */
[----:B------:R-:W-:-:S06]  /*0fb0*/  LOP3.LUT R29, R5, 0x100000, RZ, 0xfc, !PT ;  /* 0x00100000051d7812 */ /* 0x000fcc00078efcff */
[----:B------:R-:W-:-:S10]  /*0fc0*/  DFMA R20, R20, 2, -R28 ;  /* 0x400000001414782b */ /* 0x000fd4000000081c */
[----:B------:R-:W-:-:S07]  /*0fd0*/  LOP3.LUT R3, R21, 0x7ff00000, RZ, 0xc0, !PT ;  /* 0x7ff0000015037812 */ /* 0x000fce00078ec0ff */
.L_x_38:
[----:B------:R-:W-:Y:S01]  /*0fe0*/  IMAD.MOV.U32 R22, RZ, RZ, 0x1 ;  /* 0x00000001ff167424 */ /* 0x000fe200078e00ff */
[----:B------:R-:W-:Y:S01]  /*0ff0*/  @!P0 LOP3.LUT R4, R15, 0x7ff00000, RZ, 0xc0, !PT ;  /* 0x7ff000000f048812 */ /* 0x000fe200078ec0ff */
[----:B------:R-:W-:-:S04]  /*1000*/  VIADD R5, R3, 0xffffffff ;  /* 0xffffffff03057836 */ /* 0x000fc80000000000 */
[----:B-1----:R-:W-:Y:S01]  /*1010*/  DFMA R28, R22, -R14, 1 ;  /* 0x3ff00000161c742b */ /* 0x002fe2000000080e */
[----:B------:R-:W-:Y:S01]  /*1020*/  ISETP.GT.U32.AND P0, PT, R5, 0x7feffffe, PT ;  /* 0x7feffffe0500780c */ /* 0x000fe20003f04070 */
[----:B------:R-:W-:-:S05]  /*1030*/  VIADD R5, R4, 0xffffffff ;  /* 0xffffffff04057836 */ /* 0x000fca0000000000 */
[----:B------:R-:W-:Y:S01]  /*1040*/  ISETP.GT.U32.OR P0, PT, R5, 0x7feffffe, P0 ;  /* 0x7feffffe0500780c */ /* 0x000fe20000704470 */
[----:B------:R-:W-:-:S08]  /*1050*/  DFMA R28, R28, R28, R28 ;  /* 0x0000001c1c1c722b */ /* 0x000fd0000000001c */
[----:B------:R-:W-:-:S08]  /*1060*/  DFMA R22, R22, R28, R22 ;  /* 0x0000001c1616722b */ /* 0x000fd00000000016 */
[----:B------:R-:W-:-:S08]  /*1070*/  DFMA R30, R22, -R14, 1 ;  /* 0x3ff00000161e742b */ /* 0x000fd0000000080e */
[----:B------:R-:W-:-:S08]  /*1080*/  DFMA R30, R22, R30, R22 ;  /* 0x0000001e161e722b */ /* 0x000fd00000000016 */
[----:B------:R-:W-:-:S08]  /*1090*/  DMUL R28, R30, R20 ;  /* 0x000000141e1c7228 */ /* 0x000fd00000000000 */
[----:B------:R-:W-:-:S08]  /*10a0*/  DFMA R22, R28, -R14, R20 ;  /* 0x8000000e1c16722b */ /* 0x000fd00000000014 */
[----:B------:R-:W-:Y:S01]  /*10b0*/  DFMA R22, R30, R22, R28 ;  /* 0x000000161e16722b */ /* 0x000fe2000000001c */
[----:B------:R-:W-:Y:S10]  /*10c0*/  @P0 BRA `(.L_x_39) ;  /* 0x0000000000700947 */ /* 0x000ff40003800000 */
[----:B------:R-:W-:Y:S02]  /*10d0*/  LOP3.LUT R3, R19, 0x7ff00000, RZ, 0xc0, !PT ;  /* 0x7ff0000013037812 */ /* 0x000fe400078ec0ff */
[----:B------:R-:W-:Y:S02]  /*10e0*/  MOV R4, 0x1ca00000 ;  /* 0x1ca0000000047802 */ /* 0x000fe40000000f00 */
[CC--:B------:R-:W-:Y:S02]  /*10f0*/  VIADDMNMX R5, R2.reuse, -R3.reuse, 0xb9600000, !PT ;  /* 0xb960000002057446 */ /* 0x0c0fe40007800903 */
[----:B------:R-:W-:Y:S02]  /*1100*/  ISETP.GE.U32.AND P0, PT, R2, R3, PT ;  /* 0x000000030200720c */ /* 0x000fe40003f06070 */
[----:B------:R-:W-:Y:S02]  /*1110*/  VIMNMX R2, PT, PT, R5, 0x46a00000, PT ;  /* 0x46a0000005027848 */ /* 0x000fe40003fe0100 */
[----:B------:R-:W-:Y:S01]  /*1120*/  SEL R3, R4, 0x63400000, !P0 ;  /* 0x6340000004037807 */ /* 0x000fe20004000000 */
[----:B------:R-:W-:-:S04]  /*1130*/  IMAD.MOV.U32 R4, RZ, RZ, RZ ;  /* 0x000000ffff047224 */ /* 0x000fc800078e00ff */
[----:B------:R-:W-:-:S04]  /*1140*/  IMAD.IADD R2, R2, 0x1, -R3 ;  /* 0x0000000102027824 */ /* 0x000fc800078e0a03 */
[----:B------:R-:W-:-:S06]  /*1150*/  VIADD R5, R2, 0x7fe00000 ;  /* 0x7fe0000002057836 */ /* 0x000fcc0000000000 */
[----:B------:R-:W-:-:S10]  /*1160*/  DMUL R28, R22, R4 ;  /* 0x00000004161c7228 */ /* 0x000fd40000000000 */
[----:B------:R-:W-:-:S13]  /*1170*/  FSETP.GTU.AND P0, PT, |R29|, 1.469367938527859385e-39, PT ;  /* 0x001000001d00780b */ /* 0x000fda0003f0c200 */
[----:B------:R-:W-:Y:S05]  /*1180*/  @P0 BRA `(.L_x_40) ;  /* 0x0000000000940947 */ /* 0x000fea0003800000 */
[----:B------:R-:W-:-:S06]  /*1190*/  DFMA R14, R22, -R14, R20 ;  /* 0x8000000e160e722b */ /* 0x000fcc0000000014 */
[----:B------:R-:W-:-:S04]  /*11a0*/  IMAD.MOV.U32 R14, RZ, RZ, RZ ;  /* 0x000000ffff0e7224 */ /* 0x000fc800078e00ff */
[C---:B------:R-:W-:Y:S02]  /*11b0*/  FSETP.NEU.AND P0, PT, R15.reuse, RZ, PT ;  /* 0x000000ff0f00720b */ /* 0x040fe40003f0d000 */
[----:B------:R-:W-:-:S04]  /*11c0*/  LOP3.LUT R19, R15, 0x80000000, R19, 0x48, !PT ;  /* 0x800000000f137812 */ /* 0x000fc800078e4813 */
[----:B------:R-:W-:-:S07]  /*11d0*/  LOP3.LUT R15, R19, R5, RZ, 0xfc, !PT ;  /* 0x00000005130f7212 */ /* 0x000fce00078efcff */
[----:B------:R-:W-:Y:S05]  /*11e0*/  @!P0 BRA `(.L_x_40) ;  /* 0x00000000007c8947 */ /* 0x000fea0003800000 */
[----:B------:R-:W-:Y:S01]  /*11f0*/  IMAD.MOV R5, RZ, RZ, -R2 ;  /* 0x000000ffff057224 */ /* 0x000fe200078e0a02 */
[----:B------:R-:W-:Y:S01]  /*1200*/  MOV R4, RZ ;  /* 0x000000ff00047202 */ /* 0x000fe20000000f00 */
[----:B------:R-:W-:Y:S01]  /*1210*/  DMUL.RP R14, R22, R14 ;  /* 0x0000000e160e7228 */ /* 0x000fe20000008000 */
[----:B------:R-:W-:-:S04]  /*1220*/  IADD3 R3, PT, PT, -R2, -0x43300000, RZ ;  /* 0xbcd0000002037810 */ /* 0x000fc80007ffe1ff */
[----:B------:R-:W-:-:S05]  /*1230*/  DFMA R4, R28, -R4, R22 ;  /* 0x800000041c04722b */ /* 0x000fca0000000016 */
[----:B------:R-:W-:-:S05]  /*1240*/  LOP3.LUT R19, R15, R19, RZ, 0x3c, !PT ;  /* 0x000000130f137212 */ /* 0x000fca00078e3cff */
[----:B------:R-:W-:-:S04]  /*1250*/  FSETP.NEU.AND P0, PT, |R5|, R3, PT ;  /* 0x000000030500720b */ /* 0x000fc80003f0d200 */
[----:B------:R-:W-:Y:S02]  /*1260*/  FSEL R28, R14, R28, !P0 ;  /* 0x0000001c0e1c7208 */ /* 0x000fe40004000000 */
[----:B------:R-:W-:Y:S01]  /*1270*/  FSEL R29, R19, R29, !P0 ;  /* 0x0000001d131d7208 */ /* 0x000fe20004000000 */
[----:B------:R-:W-:Y:S06]  /*1280*/  BRA `(.L_x_40) ;  /* 0x0000000000547947 */ /* 0x000fec0003800000 */
.L_x_39:
        /* <DEDUP_REMOVED lines=12> */
[----:B------:R-:W-:Y:S02]  /*1350*/  @!P0 IMAD.MOV.U32 R28, RZ, RZ, RZ ;  /* 0x000000ffff1c8224 */ /* 0x000fe400078e00ff */
[----:B------:R-:W-:Y:S02]  /*1360*/  @P0 IMAD.MOV.U32 R28, RZ, RZ, RZ ;  /* 0x000000ffff1c0224 */ /* 0x000fe400078e00ff */
[----:B------:R-:W-:Y:S01]  /*1370*/  @P0 IMAD.MOV.U32 R29, RZ, RZ, R2 ;  /* 0x000000ffff1d0224 */ /* 0x000fe200078e0002 */
[----:B------:R-:W-:Y:S06]  /*1380*/  BRA `(.L_x_40) ;  /* 0x0000000000147947 */ /* 0x000fec0003800000 */
.L_x_42:
[----:B------:R-:W-:Y:S02]  /*1390*/  LOP3.LUT R29, R19, 0x80000, RZ, 0xfc, !PT ;  /* 0x00080000131d7812 */ /* 0x000fe400078efcff */
[----:B------:R-:W-:Y:S01]  /*13a0*/  MOV R28, R18 ;  /* 0x00000012001c7202 */ /* 0x000fe20000000f00 */
[----:B------:R-:W-:Y:S06]  /*13b0*/  BRA `(.L_x_40) ;  /* 0x0000000000087947 */ /* 0x000fec0003800000 */
.L_x_41:
[----:B------:R-:W-:Y:S01]  /*13c0*/  LOP3.LUT R29, R17, 0x80000, RZ, 0xfc, !PT ;  /* 0x00080000111d7812 */ /* 0x000fe200078efcff */
[----:B------:R-:W-:-:S07]  /*13d0*/  IMAD.MOV.U32 R28, RZ, RZ, R16 ;  /* 0x000000ffff1c7224 */ /* 0x000fce00078e0010 */
.L_x_40:
[----:B------:R-:W-:Y:S02]  /*13e0*/  IMAD.MOV.U32 R2, RZ, RZ, R0 ;  /* 0x000000ffff027224 */ /* 0x000fe400078e0000 */
[----:B------:R-:W-:-:S04]  /*13f0*/  IMAD.MOV.U32 R3, RZ, RZ, 0x0 ;  /* 0x00000000ff037424 */ /* 0x000fc800078e00ff */
[----:B------:R-:W-:Y:S05]  /*1400*/  RET.REL.NODEC R2 `(_Z9A2_kernelPdS_S_dS_m) ;  /* 0xffffffe802fc7950 */ /* 0x000fea0003c3ffff */
        .weak           $__internal_3_$__cuda_sm20_dsqrt_rn_f64_mediumpath_v1
        .type           $__internal_3_$__cuda_sm20_dsqrt_rn_f64_mediumpath_v1,@function
        .size           $__internal_3_$__cuda_sm20_dsqrt_rn_f64_mediumpath_v1,(.L_x_51 - $__internal_3_$__cuda_sm20_dsqrt_rn_f64_mediumpath_v1)
$__internal_3_$__cuda_sm20_dsqrt_rn_f64_mediumpath_v1:
[----:B------:R-:W-:Y:S01]  /*1410*/  ISETP.GE.U32.AND P0, PT, R4, -0x3400000, PT ;  /* 0xfcc000000400780c */ /* 0x000fe20003f06070 */
[----:B------:R-:W-:-:S12]  /*1420*/  IMAD.MOV.U32 R19, RZ, RZ, R21 ;  /* 0x000000ffff137224 */ /* 0x000fd800078e0015 */
        /* <DEDUP_REMOVED lines=9> */
.L_x_43:
        /* <DEDUP_REMOVED lines=9> */
[----:B------:R-:W-:Y:S02]  /*1550*/  IMAD.MOV.U32 R4, RZ, RZ, RZ ;  /* 0x000000ffff047224 */ /* 0x000fe400078e00ff */
[----:B------:R-:W-:Y:S02]  /*1560*/  IMAD.MOV.U32 R14, RZ, RZ, 0x0 ;  /* 0x00000000ff0e7424 */ /* 0x000fe400078e00ff */
[----:B------:R-:W-:Y:S01]  /*1570*/  IMAD.MOV.U32 R15, RZ, RZ, 0x3fd80000 ;  /* 0x3fd80000ff0f7424 */ /* 0x000fe200078e00ff */
        /* <DEDUP_REMOVED lines=12> */
.L_x_45:
[----:B------:R-:W-:-:S11]  /*1640*/  DADD R4, R2, R2 ;  /* 0x0000000002047229 */ /* 0x000fd60000000002 */
.L_x_44:
[----:B------:R-:W-:Y:S02]  /*1650*/  IMAD.MOV.U32 R2, RZ, RZ, R0 ;  /* 0x000000ffff027224 */ /* 0x000fe400078e0000 */
[----:B------:R-:W-:Y:S02]  /*1660*/  IMAD.MOV.U32 R3, RZ, RZ, 0x0 ;  /* 0x00000000ff037424 */ /* 0x000fe400078e00ff */
[----:B------:R-:W-:Y:S02]  /*1670*/  IMAD.MOV.U32 R6, RZ, RZ, R4 ;  /* 0x000000ffff067224 */ /* 0x000fe400078e0004 */
[----:B------:R-:W-:Y:S01]  /*1680*/  IMAD.MOV.U32 R7, RZ, RZ, R5 ;  /* 0x000000ffff077224 */ /* 0x000fe200078e0005 */
[----:B------:R-:W-:Y:S06]  /*1690*/  RET.REL.NODEC R2 `(_Z9A2_kernelPdS_S_dS_m) ;  /* 0xffffffe802587950 */ /* 0x000fec0003c3ffff */
.L_x_46:
        /* <DEDUP_REMOVED lines=14> */
.L_x_51:


//--------------------- .text._Z9A1_kernelPdS_dm  --------------------------
	.section	.text._Z9A1_kernelPdS_dm,"ax",@progbits
	.align	128
        .global         _Z9A1_kernelPdS_dm
        .type           _Z9A1_kernelPdS_dm,@function
        .size           _Z9A1_kernelPdS_dm,(.L_x_55 - _Z9A1_kernelPdS_dm)
        .other          _Z9A1_kernelPdS_dm,@"STO_CUDA_ENTRY STV_DEFAULT"
_Z9A1_kernelPdS_dm:
.text._Z9A1_kernelPdS_dm:
[----:B------:R-:W-:Y:S01]  /*0000*/  LDC R1, c[0x0][0x37c] ;  /* 0x0000df00ff017b82 */ /* 0x000fe20000000800 */
[----:B------:R-:W0:Y:S07]  /*0010*/  S2R R0, SR_TID.X ;  /* 0x0000000000007919 */ /* 0x000e2e0000002100 */
[----:B------:R-:W0:Y:S01]  /*0020*/  S2UR UR6, SR_CTAID.X ;  /* 0x00000000000679c3 */ /* 0x000e220000002500 */
[----:B------:R-:W1:Y:S07]  /*0030*/  LDCU.64 UR4, c[0x0][0x358] ;  /* 0x00006b00ff0477ac */ /* 0x000e6e0008000a00 */
[----:B------:R-:W0:Y:S08]  /*0040*/  LDC R7, c[0x0][0x360] ;  /* 0x0000d800ff077b82 */ /* 0x000e300000000800 */
[----:B------:R-:W2:Y:S08]  /*0050*/  LDC.64 R2, c[0x0][0x388] ;  /* 0x0000e200ff027b82 */ /* 0x000eb00000000a00 */
[----:B------:R-:W3:Y:S01]  /*0060*/  LDC.64 R4, c[0x0][0x380] ;  /* 0x0000e000ff047b82 */ /* 0x000ee20000000a00 */
[----:B0-----:R-:W-:Y:S01]  /*0070*/  IMAD R7, R7, UR6, R0 ;  /* 0x0000000607077c24 */ /* 0x001fe2000f8e0200 */
[----:B------:R-:W0:Y:S03]  /*0080*/  LDCU.64 UR6, c[0x0][0x390] ;  /* 0x00007200ff0677ac */ /* 0x000e260008000a00 */
[----:B--2---:R-:W-:-:S06]  /*0090*/  IMAD.WIDE.U32 R2, R7, 0x8, R2 ;  /* 0x0000000807027825 */ /* 0x004fcc00078e0002 */
[----:B-1----:R-:W0:Y:S01]  /*00a0*/  LDG.E.64 R2, desc[UR4][R2.64] ;  /* 0x0000000402027981 */ /* 0x002e22000c1e1b00 */
[----:B---3--:R-:W-:-:S05]  /*00b0*/  IMAD.WIDE.U32 R4, R7, 0x8, R4 ;  /* 0x0000000807047825 */ /* 0x008fca00078e0004 */
[----:B------:R-:W0:Y:S02]  /*00c0*/  LDG.E.64 R6, desc[UR4][R4.64] ;  /* 0x0000000404067981 */ /* 0x000e24000c1e1b00 */
[----:B0-----:R-:W-:-:S07]  /*00d0*/  DFMA R6, R2, UR6, R6 ;  /* 0x0000000602067c2b */ /* 0x001fce0008000006 */
[----:B------:R-:W-:Y:S01]  /*00e0*/  STG.E.64 desc[UR4][R4.64], R6 ;  /* 0x0000000604007986 */ /* 0x000fe2000c101b04 */
[----:B------:R-:W-:Y:S05]  /*00f0*/  EXIT ;  /* 0x000000000000794d */ /* 0x000fea0003800000 */
.L_x_47:
        /* <DEDUP_REMOVED lines=16> */
.L_x_55:


//--------------------- .nv.shared.reserved.0     --------------------------
	.section	.nv.shared.reserved.0,"aw",@nobits
	.weak		__nv_reservedSMEM_offset_0_alias
	.size		__nv_reservedSMEM_offset_0_alias, 0, 64
	.other		__nv_reservedSMEM_offset_0_alias,@"STO_CUDA_RESERVED_SHARED STV_DEFAULT"
__nv_reservedSMEM_offset_0_alias:
	.zero		0
	.zero		64


//--------------------- .nv.constant0._Z8B_kernelPdS_S_dm --------------------------
	.section	.nv.constant0._Z8B_kernelPdS_S_dm,"a",@progbits
	.sectionflags	@""
	.align	4
.nv.constant0._Z8B_kernelPdS_S_dm:
	.zero		936


//--------------------- .nv.constant0._Z10reduce0arrPd --------------------------
	.section	.nv.constant0._Z10reduce0arrPd,"a",@progbits
	.sectionflags	@""
	.align	4
.nv.constant0._Z10reduce0arrPd:
	.zero		904


//--------------------- .nv.constant0._Z9A2_kernelPdS_S_dS_m --------------------------
	.section	.nv.constant0._Z9A2_kernelPdS_S_dS_m,"a",@progbits
	.sectionflags	@""
	.align	4
.nv.constant0._Z9A2_kernelPdS_S_dS_m:
	.zero		944


//--------------------- .nv.constant0._Z9A1_kernelPdS_dm --------------------------
	.section	.nv.constant0._Z9A1_kernelPdS_dm,"a",@progbits
	.sectionflags	@""
	.align	4
.nv.constant0._Z9A1_kernelPdS_dm:
	.zero		928


//--------------------- SYMBOLS --------------------------

	.type		.nv.reservedSmem.offset0,@object
	.size		.nv.reservedSmem.offset0,0x4
